//
// Generated by NVIDIA NVVM Compiler
//
// Compiler Build ID: CL-36424714
// Cuda compilation tools, release 13.0, V13.0.88
// Based on NVVM 20.0.0
//

.version 9.0
.target sm_100
.address_size 64

	// .globl	_Z25normalize_imagenet_kernelPKhPfiiffffff
.extern .func  (.param .b32 func_retval0) vprintf
(
	.param .b64 vprintf_param_0,
	.param .b64 vprintf_param_1
)
;
.global .align 1 .b8 $str[69] = {226, 154, 160, 239, 184, 143, 32, 91, 67, 85, 68, 65, 32, 75, 101, 114, 110, 101, 108, 93, 32, 86, 97, 108, 111, 114, 32, 97, 110, 111, 114, 109, 97, 108, 32, 101, 110, 32, 40, 37, 100, 44, 37, 100, 41, 58, 32, 82, 61, 37, 46, 50, 102, 32, 71, 61, 37, 46, 50, 102, 32, 66, 61, 37, 46, 50, 102, 10};

.visible .entry _Z25normalize_imagenet_kernelPKhPfiiffffff(
	.param .u64 .ptr .align 1 _Z25normalize_imagenet_kernelPKhPfiiffffff_param_0,
	.param .u64 .ptr .align 1 _Z25normalize_imagenet_kernelPKhPfiiffffff_param_1,
	.param .u32 _Z25normalize_imagenet_kernelPKhPfiiffffff_param_2,
	.param .u32 _Z25normalize_imagenet_kernelPKhPfiiffffff_param_3,
	.param .f32 _Z25normalize_imagenet_kernelPKhPfiiffffff_param_4,
	.param .f32 _Z25normalize_imagenet_kernelPKhPfiiffffff_param_5,
	.param .f32 _Z25normalize_imagenet_kernelPKhPfiiffffff_param_6,
	.param .f32 _Z25normalize_imagenet_kernelPKhPfiiffffff_param_7,
	.param .f32 _Z25normalize_imagenet_kernelPKhPfiiffffff_param_8,
	.param .f32 _Z25normalize_imagenet_kernelPKhPfiiffffff_param_9
)
{
	.local .align 16 .b8 	__local_depot0[32];
	.reg .b64 	%SP;
	.reg .b64 	%SPL;
	.reg .pred 	%p<5>;
	.reg .b16 	%rs<4>;
	.reg .b32 	%r<18>;
	.reg .b32 	%f<23>;
	.reg .b64 	%rd<16>;
	.reg .b64 	%fd<4>;

	mov.u64 	%SPL, __local_depot0;
	cvta.local.u64 	%SP, %SPL;
	ld.param.u64 	%rd1, [_Z25normalize_imagenet_kernelPKhPfiiffffff_param_0];
	ld.param.u64 	%rd2, [_Z25normalize_imagenet_kernelPKhPfiiffffff_param_1];
	ld.param.u32 	%r3, [_Z25normalize_imagenet_kernelPKhPfiiffffff_param_2];
	ld.param.u32 	%r5, [_Z25normalize_imagenet_kernelPKhPfiiffffff_param_3];
	ld.param.f32 	%f4, [_Z25normalize_imagenet_kernelPKhPfiiffffff_param_4];
	ld.param.f32 	%f5, [_Z25normalize_imagenet_kernelPKhPfiiffffff_param_5];
	ld.param.f32 	%f6, [_Z25normalize_imagenet_kernelPKhPfiiffffff_param_6];
	ld.param.f32 	%f7, [_Z25normalize_imagenet_kernelPKhPfiiffffff_param_7];
	ld.param.f32 	%f8, [_Z25normalize_imagenet_kernelPKhPfiiffffff_param_8];
	ld.param.f32 	%f9, [_Z25normalize_imagenet_kernelPKhPfiiffffff_param_9];
	mov.u32 	%r6, %ctaid.x;
	mov.u32 	%r7, %ntid.x;
	mov.u32 	%r8, %tid.x;
	mad.lo.s32 	%r1, %r6, %r7, %r8;
	mov.u32 	%r9, %ctaid.y;
	mov.u32 	%r10, %ntid.y;
	mov.u32 	%r11, %tid.y;
	mad.lo.s32 	%r12, %r9, %r10, %r11;
	setp.ge.s32 	%p1, %r1, %r3;
	setp.ge.s32 	%p2, %r12, %r5;
	or.pred  	%p3, %p1, %p2;
	@%p3 bra 	$L__BB0_3;
	cvta.to.global.u64 	%rd3, %rd1;
	cvta.to.global.u64 	%rd4, %rd2;
	mad.lo.s32 	%r13, %r3, %r12, %r1;
	mul.lo.s32 	%r14, %r13, 3;
	cvt.s64.s32 	%rd5, %r14;
	add.s64 	%rd6, %rd3, %rd5;
	ld.global.u8 	%rs1, [%rd6];
	ld.global.u8 	%rs2, [%rd6+1];
	ld.global.u8 	%rs3, [%rd6+2];
	cvt.rn.f32.u16 	%f10, %rs1;
	cvt.rn.f32.u16 	%f11, %rs2;
	cvt.rn.f32.u16 	%f12, %rs3;
	sub.f32 	%f13, %f12, %f4;
	div.rn.f32 	%f1, %f13, %f7;
	sub.f32 	%f14, %f11, %f5;
	div.rn.f32 	%f2, %f14, %f8;
	sub.f32 	%f15, %f10, %f6;
	div.rn.f32 	%f3, %f15, %f9;
	mul.lo.s32 	%r15, %r5, %r3;
	mul.wide.s32 	%rd7, %r13, 4;
	add.s64 	%rd8, %rd4, %rd7;
	st.global.f32 	[%rd8], %f1;
	mul.wide.s32 	%rd9, %r15, 4;
	add.s64 	%rd10, %rd8, %rd9;
	st.global.f32 	[%rd10], %f2;
	add.s64 	%rd11, %rd10, %rd9;
	st.global.f32 	[%rd11], %f3;
	abs.f32 	%f16, %f1;
	abs.f32 	%f17, %f2;
	max.f32 	%f19, %f16, %f17;
	abs.f32 	%f20, %f3;
	max.f32 	%f22, %f19, %f20;
	setp.leu.f32 	%p4, %f22, 0f41200000;
	@%p4 bra 	$L__BB0_3;
	add.u64 	%rd12, %SP, 0;
	add.u64 	%rd13, %SPL, 0;
	cvt.f64.f32 	%fd1, %f1;
	cvt.f64.f32 	%fd2, %f2;
	cvt.f64.f32 	%fd3, %f3;
	st.local.v2.u32 	[%rd13], {%r1, %r12};
	st.local.f64 	[%rd13+8], %fd1;
	st.local.v2.f64 	[%rd13+16], {%fd2, %fd3};
	mov.u64 	%rd14, $str;
	cvta.global.u64 	%rd15, %rd14;
	{ // callseq 0, 0
	.param .b64 param0;
	st.param.b64 	[param0], %rd15;
	.param .b64 param1;
	st.param.b64 	[param1], %rd12;
	.param .b32 retval0;
	call.uni (retval0), 
	vprintf, 
	(
	param0, 
	param1
	);
	ld.param.b32 	%r16, [retval0];
	} // callseq 0
$L__BB0_3:
	ret;

}
	// .globl	_Z27normalize_age_gender_kernelPKhPfii
.visible .entry _Z27normalize_age_gender_kernelPKhPfii(
	.param .u64 .ptr .align 1 _Z27normalize_age_gender_kernelPKhPfii_param_0,
	.param .u64 .ptr .align 1 _Z27normalize_age_gender_kernelPKhPfii_param_1,
	.param .u32 _Z27normalize_age_gender_kernelPKhPfii_param_2,
	.param .u32 _Z27normalize_age_gender_kernelPKhPfii_param_3
)
{
	.reg .pred 	%p<4>;
	.reg .b16 	%rs<4>;
	.reg .b32 	%r<16>;
	.reg .b32 	%f<13>;
	.reg .b64 	%rd<12>;

	ld.param.u64 	%rd1, [_Z27normalize_age_gender_kernelPKhPfii_param_0];
	ld.param.u64 	%rd2, [_Z27normalize_age_gender_kernelPKhPfii_param_1];
	ld.param.u32 	%r3, [_Z27normalize_age_gender_kernelPKhPfii_param_2];
	ld.param.u32 	%r5, [_Z27normalize_age_gender_kernelPKhPfii_param_3];
	mov.u32 	%r6, %ctaid.x;
	mov.u32 	%r7, %ntid.x;
	mov.u32 	%r8, %tid.x;
	mad.lo.s32 	%r1, %r6, %r7, %r8;
	mov.u32 	%r9, %ctaid.y;
	mov.u32 	%r10, %ntid.y;
	mov.u32 	%r11, %tid.y;
	mad.lo.s32 	%r12, %r9, %r10, %r11;
	setp.ge.s32 	%p1, %r1, %r3;
	setp.ge.s32 	%p2, %r12, %r5;
	or.pred  	%p3, %p1, %p2;
	@%p3 bra 	$L__BB1_2;
	cvta.to.global.u64 	%rd3, %rd1;
	cvta.to.global.u64 	%rd4, %rd2;
	mad.lo.s32 	%r13, %r3, %r12, %r1;
	mul.lo.s32 	%r14, %r13, 3;
	cvt.s64.s32 	%rd5, %r14;
	add.s64 	%rd6, %rd3, %rd5;
	ld.global.u8 	%rs1, [%rd6];
	cvt.rn.f32.u16 	%f1, %rs1;
	div.rn.f32 	%f2, %f1, 0f437F0000;
	ld.global.u8 	%rs2, [%rd6+1];
	cvt.rn.f32.u16 	%f3, %rs2;
	div.rn.f32 	%f4, %f3, 0f437F0000;
	ld.global.u8 	%rs3, [%rd6+2];
	cvt.rn.f32.u16 	%f5, %rs3;
	div.rn.f32 	%f6, %f5, 0f437F0000;
	mul.lo.s32 	%r15, %r5, %r3;
	add.f32 	%f7, %f6, 0fBEF851EC;
	div.rn.f32 	%f8, %f7, 0f3E6A7EFA;
	mul.wide.s32 	%rd7, %r13, 4;
	add.s64 	%rd8, %rd4, %rd7;
	st.global.f32 	[%rd8], %f8;
	add.f32 	%f9, %f4, 0fBEE978D5;
	div.rn.f32 	%f10, %f9, 0f3E656042;
	mul.wide.s32 	%rd9, %r15, 4;
	add.s64 	%rd10, %rd8, %rd9;
	st.global.f32 	[%rd10], %f10;
	add.f32 	%f11, %f2, 0fBECFDF3B;
	div.rn.f32 	%f12, %f11, 0f3E666666;
	add.s64 	%rd11, %rd10, %rd9;
	st.global.f32 	[%rd11], %f12;
$L__BB1_2:
	ret;

}


// ===== COMPILED SASS (sm_100) =====

	.target	sm_100

	.elftype	@"ET_EXEC"


//--------------------- .note.nv.tkinfo           --------------------------
	.section	.note.nv.tkinfo,"",@"SHT_NOTE"
	.sectionflags	@"SHF_NOTE_NV_TKINFO"
	.tkinfo
        /*0018*/ 	.word	0x00000002
        /*0030*/ 	.string	""
        /*0030*/ 	.string	"ptxas"
        /*0030*/ 	.string	"Cuda compilation tools, release 13.0, V13.0.88"
        /*0030*/ 	.string	"Build cuda_13.0.r13.0/compiler.36424714_0"
        /*0030*/ 	.string	"-arch sm_100 -m 64 "



//--------------------- .note.nv.cuinfo           --------------------------
	.section	.note.nv.cuinfo,"",@"SHT_NOTE"
	.sectionflags	@"SHF_NOTE_NV_CUINFO"
        /*0018*/ 	.short	0x0002
        /*001a*/ 	.short	0x0064
        /*001c*/ 	.short	0x0082
	.zero		2


//--------------------- .nv.info                  --------------------------
	.section	.nv.info,"",@"SHT_CUDA_INFO"
	.align	4


	//----- nvinfo : EIATTR_REGCOUNT
	.align		4
        /*0000*/ 	.byte	0x04, 0x2f
        /*0002*/ 	.short	(.L_2 - .L_1)
	.align		4
.L_1:
        /*0004*/ 	.word	index@(_Z25normalize_imagenet_kernelPKhPfiiffffff)
        /*0008*/ 	.word	0x00000018


	//----- nvinfo : EIATTR_FRAME_SIZE
	.align		4
.L_2:
        /*000c*/ 	.byte	0x04, 0x11
        /*000e*/ 	.short	(.L_4 - .L_3)
	.align		4
.L_3:
        /*0010*/ 	.word	index@($__internal_1_$__cuda_sm3x_div_rn_noftz_f32_slowpath)
        /*0014*/ 	.word	0x00000020


	//----- nvinfo : EIATTR_FRAME_SIZE
	.align		4
.L_4:
        /*0018*/ 	.byte	0x04, 0x11
        /*001a*/ 	.short	(.L_6 - .L_5)
	.align		4
.L_5:
        /*001c*/ 	.word	index@(_Z25normalize_imagenet_kernelPKhPfiiffffff)
        /*0020*/ 	.word	0x00000020


	//----- nvinfo : EIATTR_REGCOUNT
	.align		4
.L_6:
        /*0024*/ 	.byte	0x04, 0x2f
        /*0026*/ 	.short	(.L_8 - .L_7)
	.align		4
.L_7:
        /*0028*/ 	.word	index@(_Z27normalize_age_gender_kernelPKhPfii)
        /*002c*/ 	.word	0x00000012


	//----- nvinfo : EIATTR_FRAME_SIZE
	.align		4
.L_8:
        /*0030*/ 	.byte	0x04, 0x11
        /*0032*/ 	.short	(.L_10 - .L_9)
	.align		4
.L_9:
        /*0034*/ 	.word	index@($__internal_0_$__cuda_sm3x_div_rn_noftz_f32_slowpath)
        /*0038*/ 	.word	0x00000000


	//----- nvinfo : EIATTR_FRAME_SIZE
	.align		4
.L_10:
        /*003c*/ 	.byte	0x04, 0x11
        /*003e*/ 	.short	(.L_12 - .L_11)
	.align		4
.L_11:
        /*0040*/ 	.word	index@(_Z27normalize_age_gender_kernelPKhPfii)
        /*0044*/ 	.word	0x00000000


	//----- nvinfo : EIATTR_MIN_STACK_SIZE
	.align		4
.L_12:
        /*0048*/ 	.byte	0x04, 0x12
        /*004a*/ 	.short	(.L_14 - .L_13)
	.align		4
.L_13:
        /*004c*/ 	.word	index@(_Z27normalize_age_gender_kernelPKhPfii)
        /*0050*/ 	.word	0x00000000


	//----- nvinfo : EIATTR_MIN_STACK_SIZE
	.align		4
.L_14:
        /*0054*/ 	.byte	0x04, 0x12
        /*0056*/ 	.short	(.L_16 - .L_15)
	.align		4
.L_15:
        /*0058*/ 	.word	index@(_Z25normalize_imagenet_kernelPKhPfiiffffff)
        /*005c*/ 	.word	0x00000020
.L_16:


//--------------------- .nv.compat                --------------------------
	.section	.nv.compat,"",@"SHT_CUDA_COMPAT_INFO"
	.align	4
        /*0000*/ 	.byte	0x02, 0x09, 0x00, 0x00, 0x02, 0x02, 0x01, 0x00, 0x02, 0x05, 0x05, 0x00, 0x03, 0x07, 0x01, 0x01
        /*0010*/ 	.byte	0x02, 0x03, 0x00, 0x00, 0x02, 0x06, 0x01, 0x00, 0x04, 0x0b, 0x08, 0x00, 0x01, 0x00, 0x00, 0x00
        /*0020*/ 	.byte	0x00, 0x00, 0x00, 0x00


//--------------------- .nv.info._Z27normalize_age_gender_kernelPKhPfii --------------------------
	.section	.nv.info._Z27normalize_age_gender_kernelPKhPfii,"",@"SHT_CUDA_INFO"
	.sectionflags	@""
	.align	4


	//----- nvinfo : EIATTR_CUDA_API_VERSION
	.align		4
        /*0000*/ 	.byte	0x04, 0x37
        /*0002*/ 	.short	(.L_18 - .L_17)
.L_17:
        /*0004*/ 	.word	0x00000082


	//----- nvinfo : EIATTR_KPARAM_INFO
	.align		4
.L_18:
        /*0008*/ 	.byte	0x04, 0x17
        /*000a*/ 	.short	(.L_20 - .L_19)
.L_19:
        /*000c*/ 	.word	0x00000000
        /*0010*/ 	.short	0x0003
        /*0012*/ 	.short	0x0014
        /*0014*/ 	.byte	0x00, 0xf0, 0x11, 0x00


	//----- nvinfo : EIATTR_KPARAM_INFO
	.align		4
.L_20:
        /*0018*/ 	.byte	0x04, 0x17
        /*001a*/ 	.short	(.L_22 - .L_21)
.L_21:
        /*001c*/ 	.word	0x00000000
        /*0020*/ 	.short	0x0002
        /*0022*/ 	.short	0x0010
        /*0024*/ 	.byte	0x00, 0xf0, 0x11, 0x00


	//----- nvinfo : EIATTR_KPARAM_INFO
	.align		4
.L_22:
        /*0028*/ 	.byte	0x04, 0x17
        /*002a*/ 	.short	(.L_24 - .L_23)
.L_23:
        /*002c*/ 	.word	0x00000000
        /*0030*/ 	.short	0x0001
        /*0032*/ 	.short	0x0008
        /*0034*/ 	.byte	0x00, 0xf5, 0x21, 0x00


	//----- nvinfo : EIATTR_KPARAM_INFO
	.align		4
.L_24:
        /*0038*/ 	.byte	0x04, 0x17
        /*003a*/ 	.short	(.L_26 - .L_25)
.L_25:
        /*003c*/ 	.word	0x00000000
        /*0040*/ 	.short	0x0000
        /*0042*/ 	.short	0x0000
        /*0044*/ 	.byte	0x00, 0xf5, 0x21, 0x00


	//----- nvinfo : EIATTR_SPARSE_MMA_MASK
	.align		4
.L_26:
        /*0048*/ 	.byte	0x03, 0x50
        /*004a*/ 	.short	0x0000


	//----- nvinfo : EIATTR_MAXREG_COUNT
	.align		4
        /*004c*/ 	.byte	0x03, 0x1b
        /*004e*/ 	.short	0x00ff


	//----- nvinfo : EIATTR_MERCURY_ISA_VERSION
	.align		4
        /*0050*/ 	.byte	0x03, 0x5f
        /*0052*/ 	.short	0x0101


	//----- nvinfo : EIATTR_VRC_CTA_INIT_COUNT
	.align		4
        /*0054*/ 	.byte	0x02, 0x4a
	.zero		1
	.zero		1


	//----- nvinfo : EIATTR_EXIT_INSTR_OFFSETS
	.align		4
        /*0058*/ 	.byte	0x04, 0x1c
        /*005a*/ 	.short	(.L_28 - .L_27)


	//   ....[0]....
.L_27:
        /*005c*/ 	.word	0x000000c0


	//   ....[1]....
        /*0060*/ 	.word	0x00000800


	//----- nvinfo : EIATTR_CRS_STACK_SIZE
	.align		4
.L_28:
        /*0064*/ 	.byte	0x04, 0x1e
        /*0066*/ 	.short	(.L_30 - .L_29)
.L_29:
        /*0068*/ 	.word	0x00000000


	//----- nvinfo : EIATTR_CBANK_PARAM_SIZE
	.align		4
.L_30:
        /*006c*/ 	.byte	0x03, 0x19
        /*006e*/ 	.short	0x0018


	//----- nvinfo : EIATTR_PARAM_CBANK
	.align		4
        /*0070*/ 	.byte	0x04, 0x0a
        /*0072*/ 	.short	(.L_32 - .L_31)
	.align		4
.L_31:
        /*0074*/ 	.word	index@(.nv.constant0._Z27normalize_age_gender_kernelPKhPfii)
        /*0078*/ 	.short	0x0380
        /*007a*/ 	.short	0x0018


	//----- nvinfo : EIATTR_SW_WAR
	.align		4
.L_32:
        /*007c*/ 	.byte	0x04, 0x36
        /*007e*/ 	.short	(.L_34 - .L_33)
.L_33:
        /*0080*/ 	.word	0x00000008
.L_34:


//--------------------- .nv.info._Z25normalize_imagenet_kernelPKhPfiiffffff --------------------------
	.section	.nv.info._Z25normalize_imagenet_kernelPKhPfiiffffff,"",@"SHT_CUDA_INFO"
	.sectionflags	@""
	.align	4


	//----- nvinfo : EIATTR_CUDA_API_VERSION
	.align		4
        /*0000*/ 	.byte	0x04, 0x37
        /*0002*/ 	.short	(.L_36 - .L_35)
.L_35:
        /*0004*/ 	.word	0x00000082


	//----- nvinfo : EIATTR_KPARAM_INFO
	.align		4
.L_36:
        /*0008*/ 	.byte	0x04, 0x17
        /*000a*/ 	.short	(.L_38 - .L_37)
.L_37:
        /*000c*/ 	.word	0x00000000
        /*0010*/ 	.short	0x0009
        /*0012*/ 	.short	0x002c
        /*0014*/ 	.byte	0x00, 0xf0, 0x11, 0x00


	//----- nvinfo : EIATTR_KPARAM_INFO
	.align		4
.L_38:
        /*0018*/ 	.byte	0x04, 0x17
        /*001a*/ 	.short	(.L_40 - .L_39)
.L_39:
        /*001c*/ 	.word	0x00000000
        /*0020*/ 	.short	0x0008
        /*0022*/ 	.short	0x0028
        /*0024*/ 	.byte	0x00, 0xf0, 0x11, 0x00


	//----- nvinfo : EIATTR_KPARAM_INFO
	.align		4
.L_40:
        /*0028*/ 	.byte	0x04, 0x17
        /*002a*/ 	.short	(.L_42 - .L_41)
.L_41:
        /*002c*/ 	.word	0x00000000
        /*0030*/ 	.short	0x0007
        /*0032*/ 	.short	0x0024
        /*0034*/ 	.byte	0x00, 0xf0, 0x11, 0x00


	//----- nvinfo : EIATTR_KPARAM_INFO
	.align		4
.L_42:
        /*0038*/ 	.byte	0x04, 0x17
        /*003a*/ 	.short	(.L_44 - .L_43)
.L_43:
        /*003c*/ 	.word	0x00000000
        /*0040*/ 	.short	0x0006
        /*0042*/ 	.short	0x0020
        /*0044*/ 	.byte	0x00, 0xf0, 0x11, 0x00


	//----- nvinfo : EIATTR_KPARAM_INFO
	.align		4
.L_44:
        /*0048*/ 	.byte	0x04, 0x17
        /*004a*/ 	.short	(.L_46 - .L_45)
.L_45:
        /*004c*/ 	.word	0x00000000
        /*0050*/ 	.short	0x0005
        /*0052*/ 	.short	0x001c
        /*0054*/ 	.byte	0x00, 0xf0, 0x11, 0x00


	//----- nvinfo : EIATTR_KPARAM_INFO
	.align		4
.L_46:
        /*0058*/ 	.byte	0x04, 0x17
        /*005a*/ 	.short	(.L_48 - .L_47)
.L_47:
        /*005c*/ 	.word	0x00000000
        /*0060*/ 	.short	0x0004
        /*0062*/ 	.short	0x0018
        /*0064*/ 	.byte	0x00, 0xf0, 0x11, 0x00


	//----- nvinfo : EIATTR_KPARAM_INFO
	.align		4
.L_48:
        /*0068*/ 	.byte	0x04, 0x17
        /*006a*/ 	.short	(.L_50 - .L_49)
.L_49:
        /*006c*/ 	.word	0x00000000
        /*0070*/ 	.short	0x0003
        /*0072*/ 	.short	0x0014
        /*0074*/ 	.byte	0x00, 0xf0, 0x11, 0x00


	//----- nvinfo : EIATTR_KPARAM_INFO
	.align		4
.L_50:
        /*0078*/ 	.byte	0x04, 0x17
        /*007a*/ 	.short	(.L_52 - .L_51)
.L_51:
        /*007c*/ 	.word	0x00000000
        /*0080*/ 	.short	0x0002
        /*0082*/ 	.short	0x0010
        /*0084*/ 	.byte	0x00, 0xf0, 0x11, 0x00


	//----- nvinfo : EIATTR_KPARAM_INFO
	.align		4
.L_52:
        /*0088*/ 	.byte	0x04, 0x17
        /*008a*/ 	.short	(.L_54 - .L_53)
.L_53:
        /*008c*/ 	.word	0x00000000
        /*0090*/ 	.short	0x0001
        /*0092*/ 	.short	0x0008
        /*0094*/ 	.byte	0x00, 0xf5, 0x21, 0x00


	//----- nvinfo : EIATTR_KPARAM_INFO
	.align		4
.L_54:
        /*0098*/ 	.byte	0x04, 0x17
        /*009a*/ 	.short	(.L_56 - .L_55)
.L_55:
        /*009c*/ 	.word	0x00000000
        /*00a0*/ 	.short	0x0000
        /*00a2*/ 	.short	0x0000
        /*00a4*/ 	.byte	0x00, 0xf5, 0x21, 0x00


	//----- nvinfo : EIATTR_SPARSE_MMA_MASK
	.align		4
.L_56:
        /*00a8*/ 	.byte	0x03, 0x50
        /*00aa*/ 	.short	0x0000


	//----- nvinfo : EIATTR_MAXREG_COUNT
	.align		4
        /*00ac*/ 	.byte	0x03, 0x1b
        /*00ae*/ 	.short	0x00ff


	//----- nvinfo : EIATTR_EXTERNS
	.align		4
        /*00b0*/ 	.byte	0x04, 0x0f
        /*00b2*/ 	.short	(.L_58 - .L_57)


	//   ....[0]....
	.align		4
.L_57:
        /*00b4*/ 	.word	index@(vprintf)


	//----- nvinfo : EIATTR_MERCURY_ISA_VERSION
	.align		4
.L_58:
        /*00b8*/ 	.byte	0x03, 0x5f
        /*00ba*/ 	.short	0x0101


	//----- nvinfo : EIATTR_VRC_CTA_INIT_COUNT
	.align		4
        /*00bc*/ 	.byte	0x02, 0x4a
	.zero		1
	.zero		1


	//----- nvinfo : EIATTR_SYSCALL_OFFSETS
	.align		4
        /*00c0*/ 	.byte	0x04, 0x46
        /*00c2*/ 	.short	(.L_60 - .L_59)


	//   ....[0]....
.L_59:
        /*00c4*/ 	.word	0x000006c0


	//----- nvinfo : EIATTR_EXIT_INSTR_OFFSETS
	.align		4
.L_60:
        /*00c8*/ 	.byte	0x04, 0x1c
        /*00ca*/ 	.short	(.L_62 - .L_61)


	//   ....[0]....
.L_61:
        /*00cc*/ 	.word	0x00000110


	//   ....[1]....
        /*00d0*/ 	.word	0x000005f0


	//   ....[2]....
        /*00d4*/ 	.word	0x000006d0


	//----- nvinfo : EIATTR_CRS_STACK_SIZE
	.align		4
.L_62:
        /*00d8*/ 	.byte	0x04, 0x1e
        /*00da*/ 	.short	(.L_64 - .L_63)
.L_63:
        /*00dc*/ 	.word	0x00000000


	//----- nvinfo : EIATTR_CBANK_PARAM_SIZE
	.align		4
.L_64:
        /*00e0*/ 	.byte	0x03, 0x19
        /*00e2*/ 	.short	0x0030


	//----- nvinfo : EIATTR_PARAM_CBANK
	.align		4
        /*00e4*/ 	.byte	0x04, 0x0a
        /*00e6*/ 	.short	(.L_66 - .L_65)
	.align		4
.L_65:
        /*00e8*/ 	.word	index@(.nv.constant0._Z25normalize_imagenet_kernelPKhPfiiffffff)
        /*00ec*/ 	.short	0x0380
        /*00ee*/ 	.short	0x0030


	//----- nvinfo : EIATTR_SW_WAR
	.align		4
.L_66:
        /*00f0*/ 	.byte	0x04, 0x36
        /*00f2*/ 	.short	(.L_68 - .L_67)
.L_67:
        /*00f4*/ 	.word	0x00000008
.L_68:


//--------------------- .nv.callgraph             --------------------------
	.section	.nv.callgraph,"",@"SHT_CUDA_CALLGRAPH"
	.align	4
	.sectionentsize	8
	.align		4
        /*0000*/ 	.word	0x00000000
	.align		4
        /*0004*/ 	.word	0xffffffff
	.align		4
        /*0008*/ 	.word	index@(_Z25normalize_imagenet_kernelPKhPfiiffffff)
	.align		4
        /*000c*/ 	.word	index@(vprintf)
	.align		4
        /*0010*/ 	.word	0x00000000
	.align		4
        /*0014*/ 	.word	0xfffffffe
	.align		4
        /*0018*/ 	.word	0x00000000
	.align		4
        /*001c*/ 	.word	0xfffffffd
	.align		4
        /*0020*/ 	.word	0x00000000
	.align		4
        /*0024*/ 	.word	0xfffffffc


//--------------------- .nv.constant4             --------------------------
	.section	.nv.constant4,"a",@progbits
	.align	8
	.align		8
.nv.constant4:
        /*0000*/ 	.dword	$str
	.align		8
        /*0008*/ 	.dword	vprintf


//--------------------- .text._Z27normalize_age_gender_kernelPKhPfii --------------------------
	.section	.text._Z27normalize_age_gender_kernelPKhPfii,"ax",@progbits
	.align	128
        .global         _Z27normalize_age_gender_kernelPKhPfii
        .type           _Z27normalize_age_gender_kernelPKhPfii,@function
        .size           _Z27normalize_age_gender_kernelPKhPfii,(.L_x_43 - _Z27normalize_age_gender_kernelPKhPfii)
        .other          _Z27normalize_age_gender_kernelPKhPfii,@"STO_CUDA_ENTRY STV_DEFAULT"
_Z27normalize_age_gender_kernelPKhPfii:
.text._Z27normalize_age_gender_kernelPKhPfii:
[----:B------:R-:W-:Y:S01]  /*0000*/  LDC R1, c[0x0][0x37c] ;  /* 0x0000df00ff017b82 */ /* 0x000fe20000000800 */
[----:B------:R-:W0:Y:S07]  /*0010*/  S2R R0, SR_TID.Y ;  /* 0x0000000000007919 */ /* 0x000e2e0000002200 */
[----:B------:R-:W1:Y:S01]  /*0020*/  LDC R6, c[0x0][0x360] ;  /* 0x0000d800ff067b82 */ /* 0x000e620000000800 */
[----:B------:R-:W2:Y:S01]  /*0030*/  LDCU.64 UR6, c[0x0][0x390] ;  /* 0x00007200ff0677ac */ /* 0x000ea20008000a00 */
[----:B------:R-:W1:Y:S06]  /*0040*/  S2R R5, SR_TID.X ;  /* 0x0000000000057919 */ /* 0x000e6c0000002100 */
[----:B------:R-:W0:Y:S08]  /*0050*/  S2UR UR5, SR_CTAID.Y ;  /* 0x00000000000579c3 */ /* 0x000e300000002600 */
[----:B------:R-:W0:Y:S08]  /*0060*/  LDC R3, c[0x0][0x364] ;  /* 0x0000d900ff037b82 */ /* 0x000e300000000800 */
[----:B------:R-:W1:Y:S01]  /*0070*/  S2UR UR4, SR_CTAID.X ;  /* 0x00000000000479c3 */ /* 0x000e620000002500 */
[----:B0-----:R-:W-:-:S05]  /*0080*/  IMAD R3, R3, UR5, R0 ;  /* 0x0000000503037c24 */ /* 0x001fca000f8e0200 */
[----:B--2---:R-:W-:Y:S01]  /*0090*/  ISETP.GE.AND P0, PT, R3, UR7, PT ;  /* 0x0000000703007c0c */ /* 0x004fe2000bf06270 */
[----:B-1----:R-:W-:-:S05]  /*00a0*/  IMAD R6, R6, UR4, R5 ;  /* 0x0000000406067c24 */ /* 0x002fca000f8e0205 */
[----:B------:R-:W-:-:S13]  /*00b0*/  ISETP.GE.OR P0, PT, R6, UR6, P0 ;  /* 0x0000000606007c0c */ /* 0x000fda0008706670 */
[----:B------:R-:W-:Y:S05]  /*00c0*/  @P0 EXIT ;  /* 0x000000000000094d */ /* 0x000fea0003800000 */
[----:B------:R-:W0:Y:S01]  /*00d0*/  LDCU.64 UR8, c[0x0][0x380] ;  /* 0x00007000ff0877ac */ /* 0x000e220008000a00 */
[----:B------:R-:W-:Y:S01]  /*00e0*/  IMAD R6, R3, UR6, R6 ;  /* 0x0000000603067c24 */ /* 0x000fe2000f8e0206 */
[----:B------:R-:W1:Y:S03]  /*00f0*/  LDCU.64 UR4, c[0x0][0x358] ;  /* 0x00006b00ff0477ac */ /* 0x000e660008000a00 */
[----:B------:R-:W-:-:S05]  /*0100*/  IMAD R0, R6, 0x3, RZ ;  /* 0x0000000306007824 */ /* 0x000fca00078e02ff */
[----:B0-----:R-:W-:-:S04]  /*0110*/  IADD3 R4, P0, PT, R0, UR8, RZ ;  /* 0x0000000800047c10 */ /* 0x001fc8000ff1e0ff */
[----:B------:R-:W-:-:S05]  /*0120*/  LEA.HI.X.SX32 R5, R0, UR9, 0x1, P0 ;  /* 0x0000000900057c11 */ /* 0x000fca00080f0eff */
[----:B-1----:R-:W2:Y:S01]  /*0130*/  LDG.E.U8 R0, desc[UR4][R4.64] ;  /* 0x0000000404007981 */ /* 0x002ea2000c1e1100 */
[----:B------:R-:W-:Y:S01]  /*0140*/  IMAD.MOV.U32 R3, RZ, RZ, 0x3b808081 ;  /* 0x3b808081ff037424 */ /* 0x000fe200078e00ff */
[----:B------:R-:W-:Y:S01]  /*0150*/  BSSY.RECONVERGENT B0, `(.L_x_0) ;  /* 0x000000e000007945 */ /* 0x000fe20003800200 */
[----:B------:R-:W-:-:S04]  /*0160*/  IMAD.MOV.U32 R2, RZ, RZ, 0x437f0000 ;  /* 0x437f0000ff027424 */ /* 0x000fc800078e00ff */
[----:B------:R-:W-:-:S04]  /*0170*/  FFMA R2, R3, -R2, 1 ;  /* 0x3f80000003027423 */ /* 0x000fc80000000802 */
[----:B------:R-:W-:Y:S01]  /*0180*/  FFMA R3, R2, R3, 0.0039215688593685626984 ;  /* 0x3b80808102037423 */ /* 0x000fe20000000003 */
[----:B--2---:R-:W-:-:S04]  /*0190*/  I2FP.F32.U32 R0, R0 ;  /* 0x0000000000007245 */ /* 0x004fc80000201000 */
[----:B------:R-:W0:Y:S01]  /*01a0*/  FCHK P0, R0, 255 ;  /* 0x437f000000007902 */ /* 0x000e220000000000 */
[----:B------:R-:W-:-:S04]  /*01b0*/  FFMA R2, R0, R3, RZ ;  /* 0x0000000300027223 */ /* 0x000fc800000000ff */
[----:B------:R-:W-:-:S04]  /*01c0*/  FFMA R7, R2, -255, R0 ;  /* 0xc37f000002077823 */ /* 0x000fc80000000000 */
[----:B------:R-:W-:Y:S01]  /*01d0*/  FFMA R2, R3, R7, R2 ;  /* 0x0000000703027223 */ /* 0x000fe20000000002 */
[----:B0-----:R-:W-:Y:S06]  /*01e0*/  @!P0 BRA `(.L_x_1) ;  /* 0x0000000000108947 */ /* 0x001fec0003800000 */
[----:B------:R-:W-:Y:S01]  /*01f0*/  HFMA2 R3, -RZ, RZ, 3.748046875, 0 ;  /* 0x437f0000ff037431 */ /* 0x000fe200000001ff */
[----:B------:R-:W-:-:S07]  /*0200*/  MOV R8, 0x220 ;  /* 0x0000022000087802 */ /* 0x000fce0000000f00 */
[----:B------:R-:W-:Y:S05]  /*0210*/  CALL.REL.NOINC `($__internal_0_$__cuda_sm3x_div_rn_noftz_f32_slowpath) ;  /* 0x00000004007c7944 */ /* 0x000fea0003c00000 */
[----:B------:R-:W-:-:S07]  /*0220*/  IMAD.MOV.U32 R2, RZ, RZ, R0 ;  /* 0x000000ffff027224 */ /* 0x000fce00078e0000 */
.L_x_1:
[----:B------:R-:W-:Y:S05]  /*0230*/  BSYNC.RECONVERGENT B0 ;  /* 0x0000000000007941 */ /* 0x000fea0003800200 */
.L_x_0:
[----:B------:R-:W2:Y:S01]  /*0240*/  LDG.E.U8 R0, desc[UR4][R4.64+0x1] ;  /* 0x0000010404007981 */ /* 0x000ea2000c1e1100 */
[----:B------:R-:W-:Y:S01]  /*0250*/  MOV R8, 0x437f0000 ;  /* 0x437f000000087802 */ /* 0x000fe20000000f00 */
[----:B------:R-:W-:Y:S01]  /*0260*/  IMAD.MOV.U32 R7, RZ, RZ, 0x3b808081 ;  /* 0x3b808081ff077424 */ /* 0x000fe200078e00ff */
[----:B------:R-:W-:Y:S03]  /*0270*/  BSSY.RECONVERGENT B0, `(.L_x_2) ;  /* 0x000000e000007945 */ /* 0x000fe60003800200 */
[----:B------:R-:W-:Y:S01]  /*0280*/  FFMA R8, R7, -R8, 1 ;  /* 0x3f80000007087423 */ /* 0x000fe20000000808 */
[----:B--2---:R-:W-:-:S03]  /*0290*/  I2FP.F32.U32 R3, R0 ;  /* 0x0000000000037245 */ /* 0x004fc60000201000 */
[----:B------:R-:W-:Y:S01]  /*02a0*/  FFMA R0, R8, R7, 0.0039215688593685626984 ;  /* 0x3b80808108007423 */ /* 0x000fe20000000007 */
[----:B------:R-:W0:Y:S03]  /*02b0*/  FCHK P0, R3, 255 ;  /* 0x437f000003007902 */ /* 0x000e260000000000 */
[----:B------:R-:W-:-:S04]  /*02c0*/  FFMA R8, R0, R3, RZ ;  /* 0x0000000300087223 */ /* 0x000fc800000000ff */
[----:B------:R-:W-:-:S04]  /*02d0*/  FFMA R7, R8, -255, R3 ;  /* 0xc37f000008077823 */ /* 0x000fc80000000003 */
[----:B------:R-:W-:Y:S01]  /*02e0*/  FFMA R7, R0, R7, R8 ;  /* 0x0000000700077223 */ /* 0x000fe20000000008 */
[----:B0-----:R-:W-:Y:S06]  /*02f0*/  @!P0 BRA `(.L_x_3) ;  /* 0x0000000000148947 */ /* 0x001fec0003800000 */
[----:B------:R-:W-:Y:S01]  /*0300*/  IMAD.MOV.U32 R0, RZ, RZ, R3 ;  /* 0x000000ffff007224 */ /* 0x000fe200078e0003 */
[----:B------:R-:W-:Y:S01]  /*0310*/  MOV R8, 0x340 ;  /* 0x0000034000087802 */ /* 0x000fe20000000f00 */
[----:B------:R-:W-:-:S07]  /*0320*/  IMAD.MOV.U32 R3, RZ, RZ, 0x437f0000 ;  /* 0x437f0000ff037424 */ /* 0x000fce00078e00ff */
[----:B------:R-:W-:Y:S05]  /*0330*/  CALL.REL.NOINC `($__internal_0_$__cuda_sm3x_div_rn_noftz_f32_slowpath) ;  /* 0x0000000400347944 */ /* 0x000fea0003c00000 */
[----:B------:R-:W-:-:S07]  /*0340*/  MOV R7, R0 ;  /* 0x0000000000077202 */ /* 0x000fce0000000f00 */
.L_x_3:
[----:B------:R-:W-:Y:S05]  /*0350*/  BSYNC.RECONVERGENT B0 ;  /* 0x0000000000007941 */ /* 0x000fea0003800200 */
.L_x_2:
[----:B------:R-:W2:Y:S01]  /*0360*/  LDG.E.U8 R4, desc[UR4][R4.64+0x2] ;  /* 0x0000020404047981 */ /* 0x000ea2000c1e1100 */
[----:B------:R-:W-:Y:S02]  /*0370*/  HFMA2 R3, -RZ, RZ, 3.748046875, 0 ;  /* 0x437f0000ff037431 */ /* 0x000fe400000001ff */
[----:B------:R-:W-:Y:S01]  /*0380*/  IMAD.MOV.U32 R0, RZ, RZ, 0x3b808081 ;  /* 0x3b808081ff007424 */ /* 0x000fe200078e00ff */
[----:B------:R-:W-:Y:S03]  /*0390*/  BSSY.RECONVERGENT B0, `(.L_x_4) ;  /* 0x000000d000007945 */ /* 0x000fe60003800200 */
        /* <DEDUP_REMOVED lines=8> */
[----:B------:R-:W-:Y:S01]  /*0420*/  IMAD.MOV.U32 R0, RZ, RZ, R3 ;  /* 0x000000ffff007224 */ /* 0x000fe200078e0003 */
[----:B------:R-:W-:Y:S02]  /*0430*/  MOV R3, 0x437f0000 ;  /* 0x437f000000037802 */ /* 0x000fe40000000f00 */
[----:B------:R-:W-:-:S07]  /*0440*/  MOV R8, 0x460 ;  /* 0x0000046000087802 */ /* 0x000fce0000000f00 */
[----:B------:R-:W-:Y:S05]  /*0450*/  CALL.REL.NOINC `($__internal_0_$__cuda_sm3x_div_rn_noftz_f32_slowpath) ;  /* 0x0000000000ec7944 */ /* 0x000fea0003c00000 */
.L_x_5:
[----:B------:R-:W-:Y:S05]  /*0460*/  BSYNC.RECONVERGENT B0 ;  /* 0x0000000000007941 */ /* 0x000fea0003800200 */
.L_x_4:
[----:B------:R-:W-:Y:S01]  /*0470*/  MOV R3, 0x3e6a7efa ;  /* 0x3e6a7efa00037802 */ /* 0x000fe20000000f00 */
[----:B------:R-:W-:Y:S01]  /*0480*/  FADD R0, R0, -0.48500001430511474609 ;  /* 0xbef851ec00007421 */ /* 0x000fe20000000000 */
[----:B------:R-:W-:Y:S01]  /*0490*/  IMAD.MOV.U32 R4, RZ, RZ, 0x408bbced ;  /* 0x408bbcedff047424 */ /* 0x000fe200078e00ff */
[----:B------:R-:W-:Y:S02]  /*04a0*/  BSSY.RECONVERGENT B0, `(.L_x_6) ;  /* 0x000000c000007945 */ /* 0x000fe40003800200 */
[----:B------:R-:W0:Y:S01]  /*04b0*/  FCHK P0, R0, 0.22900000214576721191 ;  /* 0x3e6a7efa00007902 */ /* 0x000e220000000000 */
[----:B------:R-:W-:-:S04]  /*04c0*/  FFMA R3, R4, -R3, 1 ;  /* 0x3f80000004037423 */ /* 0x000fc80000000803 */
[----:B------:R-:W-:-:S04]  /*04d0*/  FFMA R3, R3, R4, 4.3668122291564941406 ;  /* 0x408bbced03037423 */ /* 0x000fc80000000004 */
[----:B------:R-:W-:-:S04]  /*04e0*/  FFMA R4, R0, R3, RZ ;  /* 0x0000000300047223 */ /* 0x000fc800000000ff */
[----:B------:R-:W-:-:S04]  /*04f0*/  FFMA R5, R4, -0.22900000214576721191, R0 ;  /* 0xbe6a7efa04057823 */ /* 0x000fc80000000000 */
[----:B------:R-:W-:Y:S01]  /*0500*/  FFMA R3, R3, R5, R4 ;  /* 0x0000000503037223 */ /* 0x000fe20000000004 */
[----:B0-----:R-:W-:Y:S06]  /*0510*/  @!P0 BRA `(.L_x_7) ;  /* 0x0000000000108947 */ /* 0x001fec0003800000 */
[----:B------:R-:W-:Y:S01]  /*0520*/  IMAD.MOV.U32 R3, RZ, RZ, 0x3e6a7efa ;  /* 0x3e6a7efaff037424 */ /* 0x000fe200078e00ff */
[----:B------:R-:W-:-:S07]  /*0530*/  MOV R8, 0x550 ;  /* 0x0000055000087802 */ /* 0x000fce0000000f00 */
[----:B------:R-:W-:Y:S05]  /*0540*/  CALL.REL.NOINC `($__internal_0_$__cuda_sm3x_div_rn_noftz_f32_slowpath) ;  /* 0x0000000000b07944 */ /* 0x000fea0003c00000 */
[----:B------:R-:W-:-:S07]  /*0550*/  MOV R3, R0 ;  /* 0x0000000000037202 */ /* 0x000fce0000000f00 */
.L_x_7:
[----:B------:R-:W-:Y:S05]  /*0560*/  BSYNC.RECONVERGENT B0 ;  /* 0x0000000000007941 */ /* 0x000fea0003800200 */
.L_x_6:
[----:B------:R-:W0:Y:S01]  /*0570*/  LDC.64 R4, c[0x0][0x388] ;  /* 0x0000e200ff047b82 */ /* 0x000e220000000a00 */
[----:B------:R-:W-:Y:S02]  /*0580*/  HFMA2 R0, -RZ, RZ, 1.5986328125, 545 ;  /* 0x3e656042ff007431 */ /* 0x000fe400000001ff */
[----:B------:R-:W-:Y:S01]  /*0590*/  IMAD.MOV.U32 R11, RZ, RZ, 0x408edb6d ;  /* 0x408edb6dff0b7424 */ /* 0x000fe200078e00ff */
[----:B------:R-:W-:Y:S04]  /*05a0*/  BSSY.RECONVERGENT B0, `(.L_x_8) ;  /* 0x0000011000007945 */ /* 0x000fe80003800200 */
[----:B------:R-:W1:Y:S01]  /*05b0*/  LDC.64 R8, c[0x0][0x390] ;  /* 0x0000e400ff087b82 */ /* 0x000e620000000a00 */
[----:B------:R-:W-:-:S04]  /*05c0*/  FFMA R0, R11, -R0, 1 ;  /* 0x3f8000000b007423 */ /* 0x000fc80000000800 */
[----:B------:R-:W-:Y:S01]  /*05d0*/  FFMA R11, R0, R11, 4.4642853736877441406 ;  /* 0x408edb6d000b7423 */ /* 0x000fe2000000000b */
[----:B------:R-:W-:-:S04]  /*05e0*/  FADD R0, R7, -0.4560000002384185791 ;  /* 0xbee978d507007421 */ /* 0x000fc80000000000 */
[----:B------:R-:W2:Y:S01]  /*05f0*/  FCHK P0, R0, 0.22400000691413879395 ;  /* 0x3e65604200007902 */ /* 0x000ea20000000000 */
[----:B0-----:R-:W-:-:S04]  /*0600*/  IMAD.WIDE R4, R6, 0x4, R4 ;  /* 0x0000000406047825 */ /* 0x001fc800078e0204 */
[----:B------:R-:W-:Y:S01]  /*0610*/  FFMA R6, R0, R11, RZ ;  /* 0x0000000b00067223 */ /* 0x000fe200000000ff */
[----:B------:R0:W-:Y:S03]  /*0620*/  STG.E desc[UR4][R4.64], R3 ;  /* 0x0000000304007986 */ /* 0x0001e6000c101904 */
[----:B------:R-:W-:-:S04]  /*0630*/  FFMA R7, R6, -0.22400000691413879395, R0 ;  /* 0xbe65604206077823 */ /* 0x000fc80000000000 */
[----:B------:R-:W-:Y:S01]  /*0640*/  FFMA R11, R11, R7, R6 ;  /* 0x000000070b0b7223 */ /* 0x000fe20000000006 */
[----:B-1----:R-:W-:Y:S01]  /*0650*/  IMAD R7, R9, R8, RZ ;  /* 0x0000000809077224 */ /* 0x002fe200078e02ff */
[----:B--2---:R-:W-:Y:S06]  /*0660*/  @!P0 BRA `(.L_x_9) ;  /* 0x0000000000108947 */ /* 0x004fec0003800000 */
[----:B0-----:R-:W-:Y:S01]  /*0670*/  IMAD.MOV.U32 R3, RZ, RZ, 0x3e656042 ;  /* 0x3e656042ff037424 */ /* 0x001fe200078e00ff */
[----:B------:R-:W-:-:S07]  /*0680*/  MOV R8, 0x6a0 ;  /* 0x000006a000087802 */ /* 0x000fce0000000f00 */
[----:B------:R-:W-:Y:S05]  /*0690*/  CALL.REL.NOINC `($__internal_0_$__cuda_sm3x_div_rn_noftz_f32_slowpath) ;  /* 0x00000000005c7944 */ /* 0x000fea0003c00000 */
[----:B------:R-:W-:-:S07]  /*06a0*/  MOV R11, R0 ;  /* 0x00000000000b7202 */ /* 0x000fce0000000f00 */
.L_x_9:
[----:B------:R-:W-:Y:S05]  /*06b0*/  BSYNC.RECONVERGENT B0 ;  /* 0x0000000000007941 */ /* 0x000fea0003800200 */
.L_x_8:
[----:B0-----:R-:W-:Y:S02]  /*06c0*/  HFMA2 R3, -RZ, RZ, 1.599609375, 1638 ;  /* 0x3e666666ff037431 */ /* 0x001fe400000001ff */
[----:B------:R-:W-:-:S04]  /*06d0*/  IMAD.WIDE R4, R7, 0x4, R4 ;  /* 0x0000000407047825 */ /* 0x000fc800078e0204 */
[----:B------:R-:W-:Y:S01]  /*06e0*/  FADD R0, R2, -0.40599998831748962402 ;  /* 0xbecfdf3b02007421 */ /* 0x000fe20000000000 */
[----:B------:R-:W-:Y:S01]  /*06f0*/  BSSY.RECONVERGENT B0, `(.L_x_10) ;  /* 0x000000e000007945 */ /* 0x000fe20003800200 */
[----:B------:R-:W-:Y:S01]  /*0700*/  IMAD.MOV.U32 R6, RZ, RZ, 0x408e38e4 ;  /* 0x408e38e4ff067424 */ /* 0x000fe200078e00ff */
[----:B------:R0:W-:Y:S01]  /*0710*/  STG.E desc[UR4][R4.64], R11 ;  /* 0x0000000b04007986 */ /* 0x0001e2000c101904 */
[----:B------:R-:W1:Y:S02]  /*0720*/  FCHK P0, R0, 0.22499999403953552246 ;  /* 0x3e66666600007902 */ /* 0x000e640000000000 */
[----:B------:R-:W-:-:S04]  /*0730*/  FFMA R3, R6, -R3, 1 ;  /* 0x3f80000006037423 */ /* 0x000fc80000000803 */
[----:B------:R-:W-:-:S04]  /*0740*/  FFMA R3, R3, R6, 4.4444446563720703125 ;  /* 0x408e38e403037423 */ /* 0x000fc80000000006 */
[----:B------:R-:W-:-:S04]  /*0750*/  FFMA R2, R0, R3, RZ ;  /* 0x0000000300027223 */ /* 0x000fc800000000ff */
[----:B------:R-:W-:-:S04]  /*0760*/  FFMA R6, R2, -0.22499999403953552246, R0 ;  /* 0xbe66666602067823 */ /* 0x000fc80000000000 */
[----:B------:R-:W-:Y:S01]  /*0770*/  FFMA R3, R3, R6, R2 ;  /* 0x0000000603037223 */ /* 0x000fe20000000002 */
[----:B01----:R-:W-:Y:S06]  /*0780*/  @!P0 BRA `(.L_x_11) ;  /* 0x0000000000108947 */ /* 0x003fec0003800000 */
[----:B------:R-:W-:Y:S01]  /*0790*/  IMAD.MOV.U32 R3, RZ, RZ, 0x3e666666 ;  /* 0x3e666666ff037424 */ /* 0x000fe200078e00ff */
[----:B------:R-:W-:-:S07]  /*07a0*/  MOV R8, 0x7c0 ;  /* 0x000007c000087802 */ /* 0x000fce0000000f00 */
[----:B------:R-:W-:Y:S05]  /*07b0*/  CALL.REL.NOINC `($__internal_0_$__cuda_sm3x_div_rn_noftz_f32_slowpath) ;  /* 0x0000000000147944 */ /* 0x000fea0003c00000 */
[----:B------:R-:W-:-:S07]  /*07c0*/  MOV R3, R0 ;  /* 0x0000000000037202 */ /* 0x000fce0000000f00 */
.L_x_11:
[----:B------:R-:W-:Y:S05]  /*07d0*/  BSYNC.RECONVERGENT B0 ;  /* 0x0000000000007941 */ /* 0x000fea0003800200 */
.L_x_10:
[----:B------:R-:W-:-:S05]  /*07e0*/  IMAD.WIDE R4, R7, 0x4, R4 ;  /* 0x0000000407047825 */ /* 0x000fca00078e0204 */
[----:B------:R-:W-:Y:S01]  /*07f0*/  STG.E desc[UR4][R4.64], R3 ;  /* 0x0000000304007986 */ /* 0x000fe2000c101904 */
[----:B------:R-:W-:Y:S05]  /*0800*/  EXIT ;  /* 0x000000000000794d */ /* 0x000fea0003800000 */
        .weak           $__internal_0_$__cuda_sm3x_div_rn_noftz_f32_slowpath
        .type           $__internal_0_$__cuda_sm3x_div_rn_noftz_f32_slowpath,@function
        .size           $__internal_0_$__cuda_sm3x_div_rn_noftz_f32_slowpath,(.L_x_43 - $__internal_0_$__cuda_sm3x_div_rn_noftz_f32_slowpath)
$__internal_0_$__cuda_sm3x_div_rn_noftz_f32_slowpath:
[----:B------:R-:W-:Y:S01]  /*0810*/  SHF.R.U32.HI R10, RZ, 0x17, R3 ;  /* 0x00000017ff0a7819 */ /* 0x000fe20000011603 */
[----:B------:R-:W-:Y:S01]  /*0820*/  BSSY.RECONVERGENT B1, `(.L_x_12) ;  /* 0x0000062000017945 */ /* 0x000fe20003800200 */
[----:B------:R-:W-:Y:S02]  /*0830*/  SHF.R.U32.HI R9, RZ, 0x17, R0 ;  /* 0x00000017ff097819 */ /* 0x000fe40000011600 */
[----:B------:R-:W-:Y:S02]  /*0840*/  LOP3.LUT R10, R10, 0xff, RZ, 0xc0, !PT ;  /* 0x000000ff0a0a7812 */ /* 0x000fe400078ec0ff */
[----:B------:R-:W-:-:S03]  /*0850*/  LOP3.LUT R11, R9, 0xff, RZ, 0xc0, !PT ;  /* 0x000000ff090b7812 */ /* 0x000fc600078ec0ff */
[----:B------:R-:W-:Y:S01]  /*0860*/  VIADD R13, R10, 0xffffffff ;  /* 0xffffffff0a0d7836 */ /* 0x000fe20000000000 */
[----:B------:R-:W-:-:S04]  /*0870*/  IADD3 R12, PT, PT, R11, -0x1, RZ ;  /* 0xffffffff0b0c7810 */ /* 0x000fc80007ffe0ff */
[----:B------:R-:W-:-:S04]  /*0880*/  ISETP.GT.U32.AND P0, PT, R13, 0xfd, PT ;  /* 0x000000fd0d00780c */ /* 0x000fc80003f04070 */
[----:B------:R-:W-:-:S13]  /*0890*/  ISETP.GT.U32.OR P0, PT, R12, 0xfd, P0 ;  /* 0x000000fd0c00780c */ /* 0x000fda0000704470 */
[----:B------:R-:W-:Y:S01]  /*08a0*/  @!P0 IMAD.MOV.U32 R9, RZ, RZ, RZ ;  /* 0x000000ffff098224 */ /* 0x000fe200078e00ff */
[----:B------:R-:W-:Y:S06]  /*08b0*/  @!P0 BRA `(.L_x_13) ;  /* 0x00000000005c8947 */ /* 0x000fec0003800000 */
[----:B------:R-:W-:Y:S02]  /*08c0*/  FSETP.GTU.FTZ.AND P0, PT, |R0|, +INF , PT ;  /* 0x7f8000000000780b */ /* 0x000fe40003f1c200 */
[----:B------:R-:W-:-:S04]  /*08d0*/  FSETP.GTU.FTZ.AND P1, PT, |R3|, +INF , PT ;  /* 0x7f8000000300780b */ /* 0x000fc80003f3c200 */
[----:B------:R-:W-:-:S13]  /*08e0*/  PLOP3.LUT P0, PT, P0, P1, PT, 0xf8, 0x8f ;  /* 0x00000000008f781c */ /* 0x000fda0000703f70 */
[----:B------:R-:W-:Y:S05]  /*08f0*/  @P0 BRA `(.L_x_14) ;  /* 0x00000004004c0947 */ /* 0x000fea0003800000 */
[----:B------:R-:W-:-:S13]  /*0900*/  LOP3.LUT P0, RZ, R3, 0x7fffffff, R0, 0xc8, !PT ;  /* 0x7fffffff03ff7812 */ /* 0x000fda000780c800 */
[----:B------:R-:W-:Y:S05]  /*0910*/  @!P0 BRA `(.L_x_15) ;  /* 0x00000004003c8947 */ /* 0x000fea0003800000 */
[C---:B------:R-:W-:Y:S02]  /*0920*/  FSETP.NEU.FTZ.AND P2, PT, |R0|.reuse, +INF , PT ;  /* 0x7f8000000000780b */ /* 0x040fe40003f5d200 */
[----:B------:R-:W-:Y:S02]  /*0930*/  FSETP.NEU.FTZ.AND P1, PT, |R3|, +INF , PT ;  /* 0x7f8000000300780b */ /* 0x000fe40003f3d200 */
[----:B------:R-:W-:-:S11]  /*0940*/  FSETP.NEU.FTZ.AND P0, PT, |R0|, +INF , PT ;  /* 0x7f8000000000780b */ /* 0x000fd60003f1d200 */
[----:B------:R-:W-:Y:S05]  /*0950*/  @!P1 BRA !P2, `(.L_x_15) ;  /* 0x00000004002c9947 */ /* 0x000fea0005000000 */
[----:B------:R-:W-:-:S04]  /*0960*/  LOP3.LUT P2, RZ, R0, 0x7fffffff, RZ, 0xc0, !PT ;  /* 0x7fffffff00ff7812 */ /* 0x000fc8000784c0ff */
[----:B------:R-:W-:-:S13]  /*0970*/  PLOP3.LUT P1, PT, P1, P2, PT, 0x2f, 0xf2 ;  /* 0x0000000000f2781c */ /* 0x000fda0000f24577 */
[----:B------:R-:W-:Y:S05]  /*0980*/  @P1 BRA `(.L_x_16) ;  /* 0x0000000400181947 */ /* 0x000fea0003800000 */
[----:B------:R-:W-:-:S04]  /*0990*/  LOP3.LUT P1, RZ, R3, 0x7fffffff, RZ, 0xc0, !PT ;  /* 0x7fffffff03ff7812 */ /* 0x000fc8000782c0ff */
[----:B------:R-:W-:-:S13]  /*09a0*/  PLOP3.LUT P0, PT, P0, P1, PT, 0x2f, 0xf2 ;  /* 0x0000000000f2781c */ /* 0x000fda0000702577 */
[----:B------:R-:W-:Y:S05]  /*09b0*/  @P0 BRA `(.L_x_17) ;  /* 0x0000000400000947 */ /* 0x000fea0003800000 */
[----:B------:R-:W-:Y:S02]  /*09c0*/  ISETP.GE.AND P0, PT, R12, RZ, PT ;  /* 0x000000ff0c00720c */ /* 0x000fe40003f06270 */
[----:B------:R-:W-:-:S11]  /*09d0*/  ISETP.GE.AND P1, PT, R13, RZ, PT ;  /* 0x000000ff0d00720c */ /* 0x000fd60003f26270 */
[----:B------:R-:W-:Y:S01]  /*09e0*/  @P0 MOV R9, RZ ;  /* 0x000000ff00090202 */ /* 0x000fe20000000f00 */
[----:B------:R-:W-:Y:S02]  /*09f0*/  @!P0 IMAD.MOV.U32 R9, RZ, RZ, -0x40 ;  /* 0xffffffc0ff098424 */ /* 0x000fe400078e00ff */
[----:B------:R-:W-:Y:S01]  /*0a00*/  @!P0 FFMA R0, R0, 1.84467440737095516160e+19, RZ ;  /* 0x5f80000000008823 */ /* 0x000fe200000000ff */
[----:B------:R-:W-:Y:S02]  /*0a10*/  @!P1 FFMA R3, R3, 1.84467440737095516160e+19, RZ ;  /* 0x5f80000003039823 */ /* 0x000fe400000000ff */
[----:B------:R-:W-:-:S07]  /*0a20*/  @!P1 IADD3 R9, PT, PT, R9, 0x40, RZ ;  /* 0x0000004009099810 */ /* 0x000fce0007ffe0ff */
.L_x_13:
[----:B------:R-:W-:Y:S01]  /*0a30*/  LEA R12, R10, 0xc0800000, 0x17 ;  /* 0xc08000000a0c7811 */ /* 0x000fe200078eb8ff */
[----:B------:R-:W-:Y:S01]  /*0a40*/  BSSY.RECONVERGENT B2, `(.L_x_18) ;  /* 0x0000036000027945 */ /* 0x000fe20003800200 */
[----:B------:R-:W-:-:S03]  /*0a50*/  IADD3 R11, PT, PT, R11, -0x7f, RZ ;  /* 0xffffff810b0b7810 */ /* 0x000fc60007ffe0ff */
[----:B------:R-:W-:Y:S02]  /*0a60*/  IMAD.IADD R12, R3, 0x1, -R12 ;  /* 0x00000001030c7824 */ /* 0x000fe400078e0a0c */
[C---:B------:R-:W-:Y:S02]  /*0a70*/  IMAD R0, R11.reuse, -0x800000, R0 ;  /* 0xff8000000b007824 */ /* 0x040fe400078e0200 */
[----:B------:R0:W1:Y:S01]  /*0a80*/  MUFU.RCP R3, R12 ;  /* 0x0000000c00037308 */ /* 0x0000620000001000 */
[----:B------:R-:W-:Y:S01]  /*0a90*/  FADD.FTZ R13, -R12, -RZ ;  /* 0x800000ff0c0d7221 */ /* 0x000fe20000010100 */
[----:B0-----:R-:W-:-:S05]  /*0aa0*/  IADD3 R12, PT, PT, R11, 0x7f, -R10 ;  /* 0x0000007f0b0c7810 */ /* 0x001fca0007ffe80a */
[----:B------:R-:W-:Y:S02]  /*0ab0*/  IMAD.IADD R9, R12, 0x1, R9 ;  /* 0x000000010c097824 */ /* 0x000fe400078e0209 */
[----:B-1----:R-:W-:-:S04]  /*0ac0*/  FFMA R14, R3, R13, 1 ;  /* 0x3f800000030e7423 */ /* 0x002fc8000000000d */
[----:B------:R-:W-:-:S04]  /*0ad0*/  FFMA R3, R3, R14, R3 ;  /* 0x0000000e03037223 */ /* 0x000fc80000000003 */
[----:B------:R-:W-:-:S04]  /*0ae0*/  FFMA R14, R0, R3, RZ ;  /* 0x00000003000e7223 */ /* 0x000fc800000000ff */
[----:B------:R-:W-:-:S04]  /*0af0*/  FFMA R15, R13, R14, R0 ;  /* 0x0000000e0d0f7223 */ /* 0x000fc80000000000 */
[----:B------:R-:W-:-:S04]  /*0b00*/  FFMA R14, R3, R15, R14 ;  /* 0x0000000f030e7223 */ /* 0x000fc8000000000e */
[----:B------:R-:W-:-:S04]  /*0b10*/  FFMA R13, R13, R14, R0 ;  /* 0x0000000e0d0d7223 */ /* 0x000fc80000000000 */
[----:B------:R-:W-:-:S05]  /*0b20*/  FFMA R0, R3, R13, R14 ;  /* 0x0000000d03007223 */ /* 0x000fca000000000e */
[----:B------:R-:W-:-:S04]  /*0b30*/  SHF.R.U32.HI R10, RZ, 0x17, R0 ;  /* 0x00000017ff0a7819 */ /* 0x000fc80000011600 */
[----:B------:R-:W-:-:S04]  /*0b40*/  LOP3.LUT R10, R10, 0xff, RZ, 0xc0, !PT ;  /* 0x000000ff0a0a7812 */ /* 0x000fc800078ec0ff */
[----:B------:R-:W-:-:S05]  /*0b50*/  IADD3 R15, PT, PT, R10, R9, RZ ;  /* 0x000000090a0f7210 */ /* 0x000fca0007ffe0ff */
[----:B------:R-:W-:-:S05]  /*0b60*/  VIADD R10, R15, 0xffffffff ;  /* 0xffffffff0f0a7836 */ /* 0x000fca0000000000 */
[----:B------:R-:W-:-:S13]  /*0b70*/  ISETP.GE.U32.AND P0, PT, R10, 0xfe, PT ;  /* 0x000000fe0a00780c */ /* 0x000fda0003f06070 */
[----:B------:R-:W-:Y:S05]  /*0b80*/  @!P0 BRA `(.L_x_19) ;  /* 0x0000000000808947 */ /* 0x000fea0003800000 */
[----:B------:R-:W-:-:S13]  /*0b90*/  ISETP.GT.AND P0, PT, R15, 0xfe, PT ;  /* 0x000000fe0f00780c */ /* 0x000fda0003f04270 */
[----:B------:R-:W-:Y:S05]  /*0ba0*/  @P0 BRA `(.L_x_20) ;  /* 0x00000000006c0947 */ /* 0x000fea0003800000 */
[----:B------:R-:W-:-:S13]  /*0bb0*/  ISETP.GE.AND P0, PT, R15, 0x1, PT ;  /* 0x000000010f00780c */ /* 0x000fda0003f06270 */
[----:B------:R-:W-:Y:S05]  /*0bc0*/  @P0 BRA `(.L_x_21) ;  /* 0x0000000000740947 */ /* 0x000fea0003800000 */
[----:B------:R-:W-:Y:S02]  /*0bd0*/  ISETP.GE.AND P0, PT, R15, -0x18, PT ;  /* 0xffffffe80f00780c */ /* 0x000fe40003f06270 */
[----:B------:R-:W-:-:S11]  /*0be0*/  LOP3.LUT R0, R0, 0x80000000, RZ, 0xc0, !PT ;  /* 0x8000000000007812 */ /* 0x000fd600078ec0ff */
[----:B------:R-:W-:Y:S05]  /*0bf0*/  @!P0 BRA `(.L_x_21) ;  /* 0x0000000000688947 */ /* 0x000fea0003800000 */
[-CC-:B------:R-:W-:Y:S01]  /*0c00*/  FFMA.RZ R9, R3, R13.reuse, R14.reuse ;  /* 0x0000000d03097223 */ /* 0x180fe2000000c00e */
[----:B------:R-:W-:Y:S01]  /*0c10*/  IADD3 R12, PT, PT, R15, 0x20, RZ ;  /* 0x000000200f0c7810 */ /* 0x000fe20007ffe0ff */
[-CC-:B------:R-:W-:Y:S01]  /*0c20*/  FFMA.RM R10, R3, R13.reuse, R14.reuse ;  /* 0x0000000d030a7223 */ /* 0x180fe2000000400e */
[----:B------:R-:W-:Y:S02]  /*0c30*/  ISETP.NE.AND P2, PT, R15, RZ, PT ;  /* 0x000000ff0f00720c */ /* 0x000fe40003f45270 */
[----:B------:R-:W-:Y:S01]  /*0c40*/  LOP3.LUT R11, R9, 0x7fffff, RZ, 0xc0, !PT ;  /* 0x007fffff090b7812 */ /* 0x000fe200078ec0ff */
[----:B------:R-:W-:Y:S01]  /*0c50*/  FFMA.RP R9, R3, R13, R14 ;  /* 0x0000000d03097223 */ /* 0x000fe2000000800e */
[----:B------:R-:W-:Y:S01]  /*0c60*/  IMAD.MOV R3, RZ, RZ, -R15 ;  /* 0x000000ffff037224 */ /* 0x000fe200078e0a0f */
[----:B------:R-:W-:Y:S02]  /*0c70*/  ISETP.NE.AND P1, PT, R15, RZ, PT ;  /* 0x000000ff0f00720c */ /* 0x000fe40003f25270 */
[----:B------:R-:W-:-:S02]  /*0c80*/  LOP3.LUT R11, R11, 0x800000, RZ, 0xfc, !PT ;  /* 0x008000000b0b7812 */ /* 0x000fc400078efcff */
[----:B------:R-:W-:Y:S02]  /*0c90*/  FSETP.NEU.FTZ.AND P0, PT, R9, R10, PT ;  /* 0x0000000a0900720b */ /* 0x000fe40003f1d000 */
[----:B------:R-:W-:Y:S02]  /*0ca0*/  SHF.L.U32 R12, R11, R12, RZ ;  /* 0x0000000c0b0c7219 */ /* 0x000fe400000006ff */
[----:B------:R-:W-:Y:S02]  /*0cb0*/  SEL R10, R3, RZ, P2 ;  /* 0x000000ff030a7207 */ /* 0x000fe40001000000 */
[----:B------:R-:W-:Y:S02]  /*0cc0*/  ISETP.NE.AND P1, PT, R12, RZ, P1 ;  /* 0x000000ff0c00720c */ /* 0x000fe40000f25270 */
[----:B------:R-:W-:Y:S02]  /*0cd0*/  SHF.R.U32.HI R10, RZ, R10, R11 ;  /* 0x0000000aff0a7219 */ /* 0x000fe4000001160b */
[----:B------:R-:W-:-:S02]  /*0ce0*/  PLOP3.LUT P0, PT, P0, P1, PT, 0xf8, 0x8f ;  /* 0x00000000008f781c */ /* 0x000fc40000703f70 */
[----:B------:R-:W-:Y:S02]  /*0cf0*/  SHF.R.U32.HI R12, RZ, 0x1, R10 ;  /* 0x00000001ff0c7819 */ /* 0x000fe4000001160a */
[----:B------:R-:W-:-:S04]  /*0d00*/  SEL R3, RZ, 0x1, !P0 ;  /* 0x00000001ff037807 */ /* 0x000fc80004000000 */
[----:B------:R-:W-:-:S04]  /*0d10*/  LOP3.LUT R3, R3, 0x1, R12, 0xf8, !PT ;  /* 0x0000000103037812 */ /* 0x000fc800078ef80c */
[----:B------:R-:W-:-:S04]  /*0d20*/  LOP3.LUT R3, R3, R10, RZ, 0xc0, !PT ;  /* 0x0000000a03037212 */ /* 0x000fc800078ec0ff */
[----:B------:R-:W-:-:S04]  /*0d30*/  IADD3 R3, PT, PT, R12, R3, RZ ;  /* 0x000000030c037210 */ /* 0x000fc80007ffe0ff */
[----:B------:R-:W-:Y:S01]  /*0d40*/  LOP3.LUT R0, R3, R0, RZ, 0xfc, !PT ;  /* 0x0000000003007212 */ /* 0x000fe200078efcff */
[----:B------:R-:W-:Y:S06]  /*0d50*/  BRA `(.L_x_21) ;  /* 0x0000000000107947 */ /* 0x000fec0003800000 */
.L_x_20:
[----:B------:R-:W-:-:S04]  /*0d60*/  LOP3.LUT R0, R0, 0x80000000, RZ, 0xc0, !PT ;  /* 0x8000000000007812 */ /* 0x000fc800078ec0ff */
[----:B------:R-:W-:Y:S01]  /*0d70*/  LOP3.LUT R0, R0, 0x7f800000, RZ, 0xfc, !PT ;  /* 0x7f80000000007812 */ /* 0x000fe200078efcff */
[----:B------:R-:W-:Y:S06]  /*0d80*/  BRA `(.L_x_21) ;  /* 0x0000000000047947 */ /* 0x000fec0003800000 */
.L_x_19:
[----:B------:R-:W-:-:S07]  /*0d90*/  IMAD R0, R9, 0x800000, R0 ;  /* 0x0080000009007824 */ /* 0x000fce00078e0200 */
.L_x_21:
[----:B------:R-:W-:Y:S05]  /*0da0*/  BSYNC.RECONVERGENT B2 ;  /* 0x0000000000027941 */ /* 0x000fea0003800200 */
.L_x_18:
[----:B------:R-:W-:Y:S05]  /*0db0*/  BRA `(.L_x_22) ;  /* 0x0000000000207947 */ /* 0x000fea0003800000 */
.L_x_17:
[----:B------:R-:W-:-:S04]  /*0dc0*/  LOP3.LUT R0, R3, 0x80000000, R0, 0x48, !PT ;  /* 0x8000000003007812 */ /* 0x000fc800078e4800 */
[----:B------:R-:W-:Y:S01]  /*0dd0*/  LOP3.LUT R0, R0, 0x7f800000, RZ, 0xfc, !PT ;  /* 0x7f80000000007812 */ /* 0x000fe200078efcff */
[----:B------:R-:W-:Y:S06]  /*0de0*/  BRA `(.L_x_22) ;  /* 0x0000000000147947 */ /* 0x000fec0003800000 */
.L_x_16:
[----:B------:R-:W-:Y:S01]  /*0df0*/  LOP3.LUT R0, R3, 0x80000000, R0, 0x48, !PT ;  /* 0x8000000003007812 */ /* 0x000fe200078e4800 */
[----:B------:R-:W-:Y:S06]  /*0e00*/  BRA `(.L_x_22) ;  /* 0x00000000000c7947 */ /* 0x000fec0003800000 */
.L_x_15:
[----:B------:R-:W0:Y:S01]  /*0e10*/  MUFU.RSQ R0, -QNAN ;  /* 0xffc0000000007908 */ /* 0x000e220000001400 */
[----:B------:R-:W-:Y:S05]  /*0e20*/  BRA `(.L_x_22) ;  /* 0x0000000000047947 */ /* 0x000fea0003800000 */
.L_x_14:
[----:B------:R-:W-:-:S07]  /*0e30*/  FADD.FTZ R0, R0, R3 ;  /* 0x0000000300007221 */ /* 0x000fce0000010000 */
.L_x_22:
[----:B------:R-:W-:Y:S05]  /*0e40*/  BSYNC.RECONVERGENT B1 ;  /* 0x0000000000017941 */ /* 0x000fea0003800200 */
.L_x_12:
[----:B------:R-:W-:-:S04]  /*0e50*/  HFMA2 R9, -RZ, RZ, 0, 0 ;  /* 0x00000000ff097431 */ /* 0x000fc800000001ff */
[----:B0-----:R-:W-:Y:S05]  /*0e60*/  RET.REL.NODEC R8 `(_Z27normalize_age_gender_kernelPKhPfii) ;  /* 0xfffffff008647950 */ /* 0x001fea0003c3ffff */
.L_x_23:
[----:B------:R-:W-:-:S00]  /*0e70*/  BRA `(.L_x_23) ;  /* 0xfffffffc00fc7947 */ /* 0x000fc0000383ffff */
[----:B------:R-:W-:-:S00]  /*0e80*/  NOP ;  /* 0x0000000000007918 */ /* 0x000fc00000000000 */
[----:B------:R-:W-:-:S00]  /*0e90*/  NOP ;  /* 0x0000000000007918 */ /* 0x000fc00000000000 */
[----:B------:R-:W-:-:S00]  /*0ea0*/  NOP ;  /* 0x0000000000007918 */ /* 0x000fc00000000000 */
[----:B------:R-:W-:-:S00]  /*0eb0*/  NOP ;  /* 0x0000000000007918 */ /* 0x000fc00000000000 */
[----:B------:R-:W-:-:S00]  /*0ec0*/  NOP ;  /* 0x0000000000007918 */ /* 0x000fc00000000000 */
[----:B------:R-:W-:-:S00]  /*0ed0*/  NOP ;  /* 0x0000000000007918 */ /* 0x000fc00000000000 */
[----:B------:R-:W-:-:S00]  /*0ee0*/  NOP ;  /* 0x0000000000007918 */ /* 0x000fc00000000000 */
[----:B------:R-:W-:-:S00]  /*0ef0*/  NOP ;  /* 0x0000000000007918 */ /* 0x000fc00000000000 */
.L_x_43:


//--------------------- .text._Z25normalize_imagenet_kernelPKhPfiiffffff --------------------------
	.section	.text._Z25normalize_imagenet_kernelPKhPfiiffffff,"ax",@progbits
	.align	128
        .global         _Z25normalize_imagenet_kernelPKhPfiiffffff
        .type           _Z25normalize_imagenet_kernelPKhPfiiffffff,@function
        .size           _Z25normalize_imagenet_kernelPKhPfiiffffff,(.L_x_44 - _Z25normalize_imagenet_kernelPKhPfiiffffff)
        .other          _Z25normalize_imagenet_kernelPKhPfiiffffff,@"STO_CUDA_ENTRY STV_DEFAULT"
_Z25normalize_imagenet_kernelPKhPfiiffffff:
.text._Z25normalize_imagenet_kernelPKhPfiiffffff:
[----:B------:R-:W0:Y:S01]  /*0000*/  LDC R1, c[0x0][0x37c] ;  /* 0x0000df00ff017b82 */ /* 0x000e220000000800 */
[----:B------:R-:W1:Y:S01]  /*0010*/  S2R R0, SR_TID.Y ;  /* 0x0000000000007919 */ /* 0x000e620000002200 */
[----:B------:R-:W2:Y:S06]  /*0020*/  LDCU UR5, c[0x0][0x2fc] ;  /* 0x00005f80ff0577ac */ /* 0x000eac0008000800 */
[----:B------:R-:W3:Y:S01]  /*0030*/  LDC R2, c[0x0][0x360] ;  /* 0x0000d800ff027b82 */ /* 0x000ee20000000800 */
[----:B0-----:R-:W-:Y:S01]  /*0040*/  VIADD R1, R1, 0xffffffe0 ;  /* 0xffffffe001017836 */ /* 0x001fe20000000000 */
[----:B------:R-:W3:Y:S01]  /*0050*/  S2R R5, SR_TID.X ;  /* 0x0000000000057919 */ /* 0x000ee20000002100 */
[----:B------:R-:W0:Y:S01]  /*0060*/  LDCU.64 UR8, c[0x0][0x390] ;  /* 0x00007200ff0877ac */ /* 0x000e220008000a00 */
[----:B------:R-:W4:Y:S04]  /*0070*/  LDCU UR4, c[0x0][0x2f8] ;  /* 0x00005f00ff0477ac */ /* 0x000f280008000800 */
[----:B------:R-:W1:Y:S08]  /*0080*/  S2UR UR7, SR_CTAID.Y ;  /* 0x00000000000779c3 */ /* 0x000e700000002600 */
[----:B------:R-:W1:Y:S08]  /*0090*/  LDC R3, c[0x0][0x364] ;  /* 0x0000d900ff037b82 */ /* 0x000e700000000800 */
[----:B------:R-:W3:Y:S01]  /*00a0*/  S2UR UR6, SR_CTAID.X ;  /* 0x00000000000679c3 */ /* 0x000ee20000002500 */
[----:B----4-:R-:W-:-:S05]  /*00b0*/  IADD3 R6, P1, PT, R1, UR4, RZ ;  /* 0x0000000401067c10 */ /* 0x010fca000ff3e0ff */
[----:B--2---:R-:W-:Y:S02]  /*00c0*/  IMAD.X R7, RZ, RZ, UR5, P1 ;  /* 0x00000005ff077e24 */ /* 0x004fe400088e06ff */
[----:B-1----:R-:W-:-:S05]  /*00d0*/  IMAD R3, R3, UR7, R0 ;  /* 0x0000000703037c24 */ /* 0x002fca000f8e0200 */
[----:B0-----:R-:W-:Y:S01]  /*00e0*/  ISETP.GE.AND P0, PT, R3, UR9, PT ;  /* 0x0000000903007c0c */ /* 0x001fe2000bf06270 */
[----:B---3--:R-:W-:-:S05]  /*00f0*/  IMAD R2, R2, UR6, R5 ;  /* 0x0000000602027c24 */ /* 0x008fca000f8e0205 */
[----:B------:R-:W-:-:S13]  /*0100*/  ISETP.GE.OR P0, PT, R2, UR8, P0 ;  /* 0x0000000802007c0c */ /* 0x000fda0008706670 */
[----:B------:R-:W-:Y:S05]  /*0110*/  @P0 EXIT ;  /* 0x000000000000094d */ /* 0x000fea0003800000 */
[----:B------:R-:W0:Y:S01]  /*0120*/  LDCU.64 UR6, c[0x0][0x380] ;  /* 0x00007000ff0677ac */ /* 0x000e220008000a00 */
[----:B------:R-:W-:Y:S01]  /*0130*/  IMAD R8, R3, UR8, R2 ;  /* 0x0000000803087c24 */ /* 0x000fe2000f8e0202 */
[----:B------:R-:W1:Y:S01]  /*0140*/  LDC R15, c[0x0][0x3a4] ;  /* 0x0000e900ff0f7b82 */ /* 0x000e620000000800 */
[----:B------:R-:W2:Y:S02]  /*0150*/  LDCU.64 UR4, c[0x0][0x358] ;  /* 0x00006b00ff0477ac */ /* 0x000ea40008000a00 */
[----:B------:R-:W-:-:S05]  /*0160*/  IMAD R0, R8, 0x3, RZ ;  /* 0x0000000308007824 */ /* 0x000fca00078e02ff */
[C---:B0-----:R-:W-:Y:S01]  /*0170*/  IADD3 R10, P0, PT, R0.reuse, UR6, RZ ;  /* 0x00000006000a7c10 */ /* 0x041fe2000ff1e0ff */
[----:B------:R-:W0:Y:S03]  /*0180*/  LDCU UR6, c[0x0][0x398] ;  /* 0x00007300ff0677ac */ /* 0x000e260008000800 */
[----:B------:R-:W-:-:S05]  /*0190*/  LEA.HI.X.SX32 R11, R0, UR7, 0x1, P0 ;  /* 0x00000007000b7c11 */ /* 0x000fca00080f0eff */
[----:B--2---:R-:W2:Y:S04]  /*01a0*/  LDG.E.U8 R0, desc[UR4][R10.64+0x2] ;  /* 0x000002040a007981 */ /* 0x004ea8000c1e1100 */
[----:B------:R-:W3:Y:S04]  /*01b0*/  LDG.E.U8 R5, desc[UR4][R10.64] ;  /* 0x000000040a057981 */ /* 0x000ee8000c1e1100 */
[----:B------:R3:W4:Y:S01]  /*01c0*/  LDG.E.U8 R9, desc[UR4][R10.64+0x1] ;  /* 0x000001040a097981 */ /* 0x000722000c1e1100 */
[----:B-1----:R-:W1:Y:S01]  /*01d0*/  MUFU.RCP R4, R15 ;  /* 0x0000000f00047308 */ /* 0x002e620000001000 */
[----:B------:R-:W-:Y:S01]  /*01e0*/  BSSY.RECONVERGENT B0, `(.L_x_24) ;  /* 0x0000011000007945 */ /* 0x000fe20003800200 */
[----:B-1----:R-:W-:-:S04]  /*01f0*/  FFMA R13, R4, -R15, 1 ;  /* 0x3f800000040d7423 */ /* 0x002fc8000000080f */
[----:B------:R-:W-:Y:S01]  /*0200*/  FFMA R13, R4, R13, R4 ;  /* 0x0000000d040d7223 */ /* 0x000fe20000000004 */
[----:B--2---:R-:W-:Y:S02]  /*0210*/  I2FP.F32.U32 R0, R0 ;  /* 0x0000000000007245 */ /* 0x004fe40000201000 */
[----:B---3--:R-:W-:-:S03]  /*0220*/  I2FP.F32.U32 R10, R5 ;  /* 0x00000005000a7245 */ /* 0x008fc60000201000 */
[----:B0-----:R-:W-:Y:S01]  /*0230*/  FADD R4, R0, -UR6 ;  /* 0x8000000600047e21 */ /* 0x001fe20008000000 */
[----:B----4-:R-:W-:-:S03]  /*0240*/  I2FP.F32.U32 R9, R9 ;  /* 0x0000000900097245 */ /* 0x010fc60000201000 */
[----:B------:R-:W0:Y:S01]  /*0250*/  FCHK P0, R4, R15 ;  /* 0x0000000f04007302 */ /* 0x000e220000000000 */
[----:B------:R-:W-:-:S04]  /*0260*/  FFMA R0, R4, R13, RZ ;  /* 0x0000000d04007223 */ /* 0x000fc800000000ff */
[----:B------:R-:W-:-:S04]  /*0270*/  FFMA R12, R0, -R15, R4 ;  /* 0x8000000f000c7223 */ /* 0x000fc80000000004 */
[----:B------:R-:W-:Y:S01]  /*0280*/  FFMA R0, R13, R12, R0 ;  /* 0x0000000c0d007223 */ /* 0x000fe20000000000 */
[----:B0-----:R-:W-:Y:S06]  /*0290*/  @!P0 BRA `(.L_x_25) ;  /* 0x0000000000148947 */ /* 0x001fec0003800000 */
[----:B------:R-:W0:Y:S01]  /*02a0*/  LDCU UR6, c[0x0][0x3a4] ;  /* 0x00007480ff0677ac */ /* 0x000e220008000800 */
[----:B------:R-:W-:Y:S01]  /*02b0*/  MOV R12, 0x2e0 ;  /* 0x000002e0000c7802 */ /* 0x000fe20000000f00 */
[----:B0-----:R-:W-:-:S07]  /*02c0*/  IMAD.U32 R5, RZ, RZ, UR6 ;  /* 0x00000006ff057e24 */ /* 0x001fce000f8e00ff */
[----:B------:R-:W-:Y:S05]  /*02d0*/  CALL.REL.NOINC `($__internal_1_$__cuda_sm3x_div_rn_noftz_f32_slowpath) ;  /* 0x0000000400007944 */ /* 0x000fea0003c00000 */
[----:B------:R-:W-:-:S07]  /*02e0*/  IMAD.MOV.U32 R0, RZ, RZ, R4 ;  /* 0x000000ffff007224 */ /* 0x000fce00078e0004 */
.L_x_25:
[----:B------:R-:W-:Y:S05]  /*02f0*/  BSYNC.RECONVERGENT B0 ;  /* 0x0000000000007941 */ /* 0x000fea0003800200 */
.L_x_24:
[----:B------:R-:W0:Y:S01]  /*0300*/  LDC R11, c[0x0][0x3a8] ;  /* 0x0000ea00ff0b7b82 */ /* 0x000e220000000800 */
[----:B------:R-:W1:Y:S01]  /*0310*/  LDCU UR6, c[0x0][0x39c] ;  /* 0x00007380ff0677ac */ /* 0x000e620008000800 */
[----:B------:R-:W-:Y:S01]  /*0320*/  BSSY.RECONVERGENT B0, `(.L_x_26) ;  /* 0x000000f000007945 */ /* 0x000fe20003800200 */
[----:B-1----:R-:W-:Y:S01]  /*0330*/  FADD R4, R9, -UR6 ;  /* 0x8000000609047e21 */ /* 0x002fe20008000000 */
[----:B0-----:R-:W0:Y:S08]  /*0340*/  MUFU.RCP R5, R11 ;  /* 0x0000000b00057308 */ /* 0x001e300000001000 */
[----:B------:R-:W1:Y:S01]  /*0350*/  FCHK P0, R4, R11 ;  /* 0x0000000b04007302 */ /* 0x000e620000000000 */
[----:B0-----:R-:W-:-:S04]  /*0360*/  FFMA R12, R5, -R11, 1 ;  /* 0x3f800000050c7423 */ /* 0x001fc8000000080b */
[----:B------:R-:W-:-:S04]  /*0370*/  FFMA R5, R5, R12, R5 ;  /* 0x0000000c05057223 */ /* 0x000fc80000000005 */
[----:B------:R-:W-:-:S04]  /*0380*/  FFMA R9, R4, R5, RZ ;  /* 0x0000000504097223 */ /* 0x000fc800000000ff */
[----:B------:R-:W-:-:S04]  /*0390*/  FFMA R12, R9, -R11, R4 ;  /* 0x8000000b090c7223 */ /* 0x000fc80000000004 */
[----:B------:R-:W-:Y:S01]  /*03a0*/  FFMA R9, R5, R12, R9 ;  /* 0x0000000c05097223 */ /* 0x000fe20000000009 */
[----:B-1----:R-:W-:Y:S06]  /*03b0*/  @!P0 BRA `(.L_x_27) ;  /* 0x0000000000148947 */ /* 0x002fec0003800000 */
[----:B------:R-:W0:Y:S01]  /*03c0*/  LDCU UR6, c[0x0][0x3a8] ;  /* 0x00007500ff0677ac */ /* 0x000e220008000800 */
[----:B------:R-:W-:Y:S01]  /*03d0*/  MOV R12, 0x400 ;  /* 0x00000400000c7802 */ /* 0x000fe20000000f00 */
[----:B0-----:R-:W-:-:S07]  /*03e0*/  IMAD.U32 R5, RZ, RZ, UR6 ;  /* 0x00000006ff057e24 */ /* 0x001fce000f8e00ff */
[----:B------:R-:W-:Y:S05]  /*03f0*/  CALL.REL.NOINC `($__internal_1_$__cuda_sm3x_div_rn_noftz_f32_slowpath) ;  /* 0x0000000000b87944 */ /* 0x000fea0003c00000 */
[----:B------:R-:W-:-:S07]  /*0400*/  IMAD.MOV.U32 R9, RZ, RZ, R4 ;  /* 0x000000ffff097224 */ /* 0x000fce00078e0004 */
.L_x_27:
[----:B------:R-:W-:Y:S05]  /*0410*/  BSYNC.RECONVERGENT B0 ;  /* 0x0000000000007941 */ /* 0x000fea0003800200 */
.L_x_26:
        /* <DEDUP_REMOVED lines=17> */
.L_x_29:
[----:B------:R-:W-:Y:S05]  /*0530*/  BSYNC.RECONVERGENT B0 ;  /* 0x0000000000007941 */ /* 0x000fea0003800200 */
.L_x_28:
[----:B------:R-:W0:Y:S08]  /*0540*/  LDC.64 R4, c[0x0][0x388] ;  /* 0x0000e200ff047b82 */ /* 0x000e300000000a00 */
[----:B------:R-:W1:Y:S01]  /*0550*/  LDC.64 R14, c[0x0][0x390] ;  /* 0x0000e400ff0e7b82 */ /* 0x000e620000000a00 */
[----:B0-----:R-:W-:Y:S01]  /*0560*/  IMAD.WIDE R4, R8, 0x4, R4 ;  /* 0x0000000408047825 */ /* 0x001fe200078e0204 */
[----:B------:R-:W-:-:S04]  /*0570*/  FMNMX3 R8, |R0|, |R9|, |R10|, !PT ;  /* 0x4000000900087276 */ /* 0x000fc8000780060a */
[----:B------:R-:W-:Y:S01]  /*0580*/  FSETP.GT.AND P0, PT, R8, 10, PT ;  /* 0x412000000800780b */ /* 0x000fe20003f04000 */
[----:B------:R0:W-:Y:S01]  /*0590*/  STG.E desc[UR4][R4.64], R0 ;  /* 0x0000000004007986 */ /* 0x0001e2000c101904 */
[----:B-1----:R-:W-:-:S04]  /*05a0*/  IMAD R15, R15, R14, RZ ;  /* 0x0000000e0f0f7224 */ /* 0x002fc800078e02ff */
[----:B------:R-:W-:-:S05]  /*05b0*/  IMAD.WIDE R12, R15, 0x4, R4 ;  /* 0x000000040f0c7825 */ /* 0x000fca00078e0204 */
[----:B------:R0:W-:Y:S01]  /*05c0*/  STG.E desc[UR4][R12.64], R9 ;  /* 0x000000090c007986 */ /* 0x0001e2000c101904 */
[----:B------:R-:W-:-:S05]  /*05d0*/  IMAD.WIDE R14, R15, 0x4, R12 ;  /* 0x000000040f0e7825 */ /* 0x000fca00078e020c */
[----:B------:R0:W-:Y:S01]  /*05e0*/  STG.E desc[UR4][R14.64], R10 ;  /* 0x0000000a0e007986 */ /* 0x0001e2000c101904 */
[----:B------:R-:W-:Y:S05]  /*05f0*/  @!P0 EXIT ;  /* 0x000000000000894d */ /* 0x000fea0003800000 */
[----:B0-----:R-:W-:Y:S01]  /*0600*/  F2F.F64.F32 R8, R9 ;  /* 0x0000000900087310 */ /* 0x001fe20000201800 */
[----:B------:R-:W-:Y:S01]  /*0610*/  MOV R14, 0x8 ;  /* 0x00000008000e7802 */ /* 0x000fe20000000f00 */
[----:B------:R0:W-:Y:S01]  /*0620*/  STL.64 [R1], R2 ;  /* 0x0000000201007387 */ /* 0x0001e20000100a00 */
[----:B------:R-:W1:Y:S04]  /*0630*/  LDCU.64 UR4, c[0x4][URZ] ;  /* 0x01000000ff0477ac */ /* 0x000e680008000a00 */
[----:B------:R-:W2:Y:S01]  /*0640*/  LDC.64 R14, c[0x4][R14] ;  /* 0x010000000e0e7b82 */ /* 0x000ea20000000a00 */
[----:B------:R-:W3:Y:S08]  /*0650*/  F2F.F64.F32 R10, R10 ;  /* 0x0000000a000a7310 */ /* 0x000ef00000201800 */
[----:B------:R-:W4:Y:S01]  /*0660*/  F2F.F64.F32 R12, R0 ;  /* 0x00000000000c7310 */ /* 0x000f220000201800 */
[----:B-1----:R-:W-:Y:S01]  /*0670*/  MOV R4, UR4 ;  /* 0x0000000400047c02 */ /* 0x002fe20008000f00 */
[----:B------:R-:W-:Y:S01]  /*0680*/  IMAD.U32 R5, RZ, RZ, UR5 ;  /* 0x00000005ff057e24 */ /* 0x000fe2000f8e00ff */
[----:B---3--:R0:W-:Y:S04]  /*0690*/  STL.128 [R1+0x10], R8 ;  /* 0x0000100801007387 */ /* 0x0081e80000100c00 */
[----:B----4-:R0:W-:Y:S02]  /*06a0*/  STL.64 [R1+0x8], R12 ;  /* 0x0000080c01007387 */ /* 0x0101e40000100a00 */
[----:B------:R-:W-:-:S07]  /*06b0*/  LEPC R20, `(.L_x_30) ;  /* 0x000000001014794e */ /* 0x000fce0000000000 */
[----:B0-2---:R-:W-:Y:S05]  /*06c0*/  CALL.ABS.NOINC R14 ;  /* 0x000000000e007343 */ /* 0x005fea0003c00000 */
.L_x_30:
[----:B------:R-:W-:Y:S05]  /*06d0*/  EXIT ;  /* 0x000000000000794d */ /* 0x000fea0003800000 */
        .weak           $__internal_1_$__cuda_sm3x_div_rn_noftz_f32_slowpath
        .type           $__internal_1_$__cuda_sm3x_div_rn_noftz_f32_slowpath,@function
        .size           $__internal_1_$__cuda_sm3x_div_rn_noftz_f32_slowpath,(.L_x_44 - $__internal_1_$__cuda_sm3x_div_rn_noftz_f32_slowpath)
$__internal_1_$__cuda_sm3x_div_rn_noftz_f32_slowpath:
[----:B------:R-:W-:Y:S01]  /*06e0*/  SHF.R.U32.HI R13, RZ, 0x17, R5 ;  /* 0x00000017ff0d7819 */ /* 0x000fe20000011605 */
[----:B------:R-:W-:Y:S01]  /*06f0*/  BSSY.RECONVERGENT B1, `(.L_x_31) ;  /* 0x0000062000017945 */ /* 0x000fe20003800200 */
[----:B------:R-:W-:Y:S02]  /*0700*/  SHF.R.U32.HI R11, RZ, 0x17, R4 ;  /* 0x00000017ff0b7819 */ /* 0x000fe40000011604 */
[----:B------:R-:W-:Y:S02]  /*0710*/  LOP3.LUT R13, R13, 0xff, RZ, 0xc0, !PT ;  /* 0x000000ff0d0d7812 */ /* 0x000fe400078ec0ff */
[----:B------:R-:W-:-:S03]  /*0720*/  LOP3.LUT R16, R11, 0xff, RZ, 0xc0, !PT ;  /* 0x000000ff0b107812 */ /* 0x000fc600078ec0ff */
[----:B------:R-:W-:Y:S02]  /*0730*/  VIADD R15, R13, 0xffffffff ;  /* 0xffffffff0d0f7836 */ /* 0x000fe40000000000 */
[----:B------:R-:W-:-:S03]  /*0740*/  VIADD R14, R16, 0xffffffff ;  /* 0xffffffff100e7836 */ /* 0x000fc60000000000 */
        /* <DEDUP_REMOVED lines=22> */
[----:B------:R-:W-:Y:S02]  /*08b0*/  @P0 IMAD.MOV.U32 R11, RZ, RZ, RZ ;  /* 0x000000ffff0b0224 */ /* 0x000fe400078e00ff */
[----:B------:R-:W-:Y:S01]  /*08c0*/  @!P0 FFMA R4, R4, 1.84467440737095516160e+19, RZ ;  /* 0x5f80000004048823 */ /* 0x000fe200000000ff */
[----:B------:R-:W-:Y:S02]  /*08d0*/  @!P0 IMAD.MOV.U32 R11, RZ, RZ, -0x40 ;  /* 0xffffffc0ff0b8424 */ /* 0x000fe400078e00ff */
[----:B------:R-:W-:-:S03]  /*08e0*/  @!P1 FFMA R5, R5, 1.84467440737095516160e+19, RZ ;  /* 0x5f80000005059823 */ /* 0x000fc600000000ff */
[----:B------:R-:W-:-:S07]  /*08f0*/  @!P1 IADD3 R11, PT, PT, R11, 0x40, RZ ;  /* 0x000000400b0b9810 */ /* 0x000fce0007ffe0ff */
.L_x_32:
[----:B------:R-:W-:Y:S01]  /*0900*/  LEA R14, R13, 0xc0800000, 0x17 ;  /* 0xc08000000d0e7811 */ /* 0x000fe200078eb8ff */
[----:B------:R-:W-:Y:S04]  /*0910*/  BSSY.RECONVERGENT B2, `(.L_x_37) ;  /* 0x0000036000027945 */ /* 0x000fe80003800200 */
[----:B------:R-:W-:Y:S02]  /*0920*/  IMAD.IADD R15, R5, 0x1, -R14 ;  /* 0x00000001050f7824 */ /* 0x000fe400078e0a0e */
[----:B------:R-:W-:Y:S02]  /*0930*/  VIADD R14, R16, 0xffffff81 ;  /* 0xffffff81100e7836 */ /* 0x000fe40000000000 */
[----:B------:R-:W0:Y:S01]  /*0940*/  MUFU.RCP R5, R15 ;  /* 0x0000000f00057308 */ /* 0x000e220000001000 */
[----:B------:R-:W-:Y:S01]  /*0950*/  FADD.FTZ R17, -R15, -RZ ;  /* 0x800000ff0f117221 */ /* 0x000fe20000010100 */
[C---:B------:R-:W-:Y:S01]  /*0960*/  IMAD R4, R14.reuse, -0x800000, R4 ;  /* 0xff8000000e047824 */ /* 0x040fe200078e0204 */
[----:B------:R-:W-:-:S05]  /*0970*/  IADD3 R14, PT, PT, R14, 0x7f, -R13 ;  /* 0x0000007f0e0e7810 */ /* 0x000fca0007ffe80d */
[----:B------:R-:W-:Y:S02]  /*0980*/  IMAD.IADD R14, R14, 0x1, R11 ;  /* 0x000000010e0e7824 */ /* 0x000fe400078e020b */
[----:B0-----:R-:W-:-:S04]  /*0990*/  FFMA R16, R5, R17, 1 ;  /* 0x3f80000005107423 */ /* 0x001fc80000000011 */
[----:B------:R-:W-:-:S04]  /*09a0*/  FFMA R5, R5, R16, R5 ;  /* 0x0000001005057223 */ /* 0x000fc80000000005 */
[----:B------:R-:W-:-:S04]  /*09b0*/  FFMA R16, R4, R5, RZ ;  /* 0x0000000504107223 */ /* 0x000fc800000000ff */
[----:B------:R-:W-:-:S04]  /*09c0*/  FFMA R18, R17, R16, R4 ;  /* 0x0000001011127223 */ /* 0x000fc80000000004 */
[----:B------:R-:W-:-:S04]  /*09d0*/  FFMA R18, R5, R18, R16 ;  /* 0x0000001205127223 */ /* 0x000fc80000000010 */
[----:B------:R-:W-:-:S04]  /*09e0*/  FFMA R17, R17, R18, R4 ;  /* 0x0000001211117223 */ /* 0x000fc80000000004 */
[----:B------:R-:W-:-:S05]  /*09f0*/  FFMA R4, R5, R17, R18 ;  /* 0x0000001105047223 */ /* 0x000fca0000000012 */
[----:B------:R-:W-:-:S04]  /*0a00*/  SHF.R.U32.HI R13, RZ, 0x17, R4 ;  /* 0x00000017ff0d7819 */ /* 0x000fc80000011604 */
[----:B------:R-:W-:-:S05]  /*0a10*/  LOP3.LUT R13, R13, 0xff, RZ, 0xc0, !PT ;  /* 0x000000ff0d0d7812 */ /* 0x000fca00078ec0ff */
[----:B------:R-:W-:-:S04]  /*0a20*/  IMAD.IADD R15, R13, 0x1, R14 ;  /* 0x000000010d0f7824 */ /* 0x000fc800078e020e */
        /* <DEDUP_REMOVED lines=28> */
[----:B------:R-:W-:-:S05]  /*0bf0*/  LOP3.LUT R5, R5, R14, RZ, 0xc0, !PT ;  /* 0x0000000e05057212 */ /* 0x000fca00078ec0ff */
[----:B------:R-:W-:-:S05]  /*0c00*/  IMAD.IADD R5, R16, 0x1, R5 ;  /* 0x0000000110057824 */ /* 0x000fca00078e0205 */
[----:B------:R-:W-:Y:S01]  /*0c10*/  LOP3.LUT R4, R5, R4, RZ, 0xfc, !PT ;  /* 0x0000000405047212 */ /* 0x000fe200078efcff */
[----:B------:R-:W-:Y:S06]  /*0c20*/  BRA `(.L_x_40) ;  /* 0x0000000000107947 */ /* 0x000fec0003800000 */
.L_x_39:
[----:B------:R-:W-:-:S04]  /*0c30*/  LOP3.LUT R4, R4, 0x80000000, RZ, 0xc0, !PT ;  /* 0x8000000004047812 */ /* 0x000fc800078ec0ff */
[----:B------:R-:W-:Y:S01]  /*0c40*/  LOP3.LUT R4, R4, 0x7f800000, RZ, 0xfc, !PT ;  /* 0x7f80000004047812 */ /* 0x000fe200078efcff */
[----:B------:R-:W-:Y:S06]  /*0c50*/  BRA `(.L_x_40) ;  /* 0x0000000000047947 */ /* 0x000fec0003800000 */
.L_x_38:
[----:B------:R-:W-:-:S07]  /*0c60*/  IMAD R4, R14, 0x800000, R4 ;  /* 0x008000000e047824 */ /* 0x000fce00078e0204 */
.L_x_40:
[----:B------:R-:W-:Y:S05]  /*0c70*/  BSYNC.RECONVERGENT B2 ;  /* 0x0000000000027941 */ /* 0x000fea0003800200 */
.L_x_37:
[----:B------:R-:W-:Y:S05]  /*0c80*/  BRA `(.L_x_41) ;  /* 0x0000000000207947 */ /* 0x000fea0003800000 */
.L_x_36:
[----:B------:R-:W-:-:S04]  /*0c90*/  LOP3.LUT R4, R5, 0x80000000, R4, 0x48, !PT ;  /* 0x8000000005047812 */ /* 0x000fc800078e4804 */
[----:B------:R-:W-:Y:S01]  /*0ca0*/  LOP3.LUT R4, R4, 0x7f800000, RZ, 0xfc, !PT ;  /* 0x7f80000004047812 */ /* 0x000fe200078efcff */
[----:B------:R-:W-:Y:S06]  /*0cb0*/  BRA `(.L_x_41) ;  /* 0x0000000000147947 */ /* 0x000fec0003800000 */
.L_x_35:
[----:B------:R-:W-:Y:S01]  /*0cc0*/  LOP3.LUT R4, R5, 0x80000000, R4, 0x48, !PT ;  /* 0x8000000005047812 */ /* 0x000fe200078e4804 */
[----:B------:R-:W-:Y:S06]  /*0cd0*/  BRA `(.L_x_41) ;  /* 0x00000000000c7947 */ /* 0x000fec0003800000 */
.L_x_34:
[----:B------:R-:W0:Y:S01]  /*0ce0*/  MUFU.RSQ R4, -QNAN ;  /* 0xffc0000000047908 */ /* 0x000e220000001400 */
[----:B------:R-:W-:Y:S05]  /*0cf0*/  BRA `(.L_x_41) ;  /* 0x0000000000047947 */ /* 0x000fea0003800000 */
.L_x_33:
[----:B------:R-:W-:-:S07]  /*0d00*/  FADD.FTZ R4, R4, R5 ;  /* 0x0000000504047221 */ /* 0x000fce0000010000 */
.L_x_41:
[----:B------:R-:W-:Y:S05]  /*0d10*/  BSYNC.RECONVERGENT B1 ;  /* 0x0000000000017941 */ /* 0x000fea0003800200 */
.L_x_31:
[----:B------:R-:W-:-:S04]  /*0d20*/  IMAD.MOV.U32 R13, RZ, RZ, 0x0 ;  /* 0x00000000ff0d7424 */ /* 0x000fc800078e00ff */
[----:B0-----:R-:W-:Y:S05]  /*0d30*/  RET.REL.NODEC R12 `(_Z25normalize_imagenet_kernelPKhPfiiffffff) ;  /* 0xfffffff00cb07950 */ /* 0x001fea0003c3ffff */
.L_x_42:
        /* <DEDUP_REMOVED lines=12> */
.L_x_44:


//--------------------- .nv.global.init           --------------------------
	.section	.nv.global.init,"aw",@progbits
.nv.global.init:
	.type		$str,@object
	.size		$str,(.L_0 - $str)
$str:
        /*0000*/ 	.byte	0xe2, 0x9a, 0xa0, 0xef, 0xb8, 0x8f, 0x20, 0x5b, 0x43, 0x55, 0x44, 0x41, 0x20, 0x4b, 0x65, 0x72
        /*0010*/ 	.byte	0x6e, 0x65, 0x6c, 0x5d, 0x20, 0x56, 0x61, 0x6c, 0x6f, 0x72, 0x20, 0x61, 0x6e, 0x6f, 0x72, 0x6d
        /*0020*/ 	.byte	0x61, 0x6c, 0x20, 0x65, 0x6e, 0x20, 0x28, 0x25, 0x64, 0x2c, 0x25, 0x64, 0x29, 0x3a, 0x20, 0x52
        /*0030*/ 	.byte	0x3d, 0x25, 0x2e, 0x32, 0x66, 0x20, 0x47, 0x3d, 0x25, 0x2e, 0x32, 0x66, 0x20, 0x42, 0x3d, 0x25
        /*0040*/ 	.byte	0x2e, 0x32, 0x66, 0x0a, 0x00
.L_0:


//--------------------- .nv.shared.reserved.0     --------------------------
	.section	.nv.shared.reserved.0,"aw",@nobits
	.weak		__nv_reservedSMEM_offset_0_alias
	.size		__nv_reservedSMEM_offset_0_alias, 0, 64
	.other		__nv_reservedSMEM_offset_0_alias,@"STO_CUDA_RESERVED_SHARED STV_DEFAULT"
__nv_reservedSMEM_offset_0_alias:
	.zero		0
	.zero		64


//--------------------- .nv.constant0._Z27normalize_age_gender_kernelPKhPfii --------------------------
	.section	.nv.constant0._Z27normalize_age_gender_kernelPKhPfii,"a",@progbits
	.sectionflags	@""
	.align	4
.nv.constant0._Z27normalize_age_gender_kernelPKhPfii:
	.zero		920


//--------------------- .nv.constant0._Z25normalize_imagenet_kernelPKhPfiiffffff --------------------------
	.section	.nv.constant0._Z25normalize_imagenet_kernelPKhPfiiffffff,"a",@progbits
	.sectionflags	@""
	.align	4
.nv.constant0._Z25normalize_imagenet_kernelPKhPfiiffffff:
	.zero		944


//--------------------- SYMBOLS --------------------------

	.type		.nv.reservedSmem.offset0,@object
	.size		.nv.reservedSmem.offset0,0x4
	.type		vprintf,@function
